//
// Generated by NVIDIA NVVM Compiler
//
// Compiler Build ID: CL-36424714
// Cuda compilation tools, release 13.0, V13.0.88
// Based on NVVM 20.0.0
//

.version 9.0
.target sm_100
.address_size 64

	// .globl	_Z21compute_fields_kernelPKdS0_S0_S0_S0_S0_S0_S0_S0_S0_Pdiidddd
.func  (.param .align 16 .b8 func_retval0[16]) __internal_trig_reduction_slowpathd
(
	.param .b64 __internal_trig_reduction_slowpathd_param_0
)
;
.global .align 8 .b8 __cudart_i2opi_d[144] = {8, 93, 141, 31, 177, 95, 251, 107, 234, 146, 82, 138, 247, 57, 7, 61, 123, 241, 229, 235, 199, 186, 39, 117, 45, 234, 95, 158, 102, 63, 70, 79, 183, 9, 203, 39, 207, 126, 54, 109, 31, 109, 10, 90, 139, 17, 47, 239, 15, 152, 5, 222, 255, 151, 248, 31, 59, 40, 249, 189, 139, 95, 132, 156, 244, 57, 83, 131, 57, 214, 145, 57, 65, 126, 95, 180, 38, 112, 156, 233, 132, 68, 187, 46, 245, 53, 130, 232, 62, 167, 41, 177, 28, 235, 29, 254, 28, 146, 209, 9, 234, 46, 73, 6, 224, 210, 77, 66, 58, 110, 36, 183, 97, 197, 187, 222, 171, 99, 81, 254, 65, 144, 67, 60, 153, 149, 98, 219, 192, 221, 52, 245, 209, 87, 39, 252, 41, 21, 68, 78, 110, 131, 249, 162};
.global .align 16 .b8 __cudart_sin_cos_coeffs[128] = {70, 210, 176, 44, 241, 229, 90, 190, 146, 227, 172, 105, 227, 29, 199, 62, 161, 98, 219, 25, 160, 1, 42, 191, 24, 8, 17, 17, 17, 17, 129, 63, 84, 85, 85, 85, 85, 85, 197, 191, 0, 0, 0, 0, 0, 0, 0, 0, 0, 0, 0, 0, 0, 0, 0, 0, 100, 129, 253, 32, 131, 255, 168, 189, 40, 133, 239, 193, 167, 238, 33, 62, 217, 230, 6, 142, 79, 126, 146, 190, 233, 188, 221, 25, 160, 1, 250, 62, 71, 93, 193, 22, 108, 193, 86, 191, 81, 85, 85, 85, 85, 85, 165, 63, 0, 0, 0, 0, 0, 0, 224, 191, 0, 0, 0, 0, 0, 0, 240, 63};

.visible .entry _Z21compute_fields_kernelPKdS0_S0_S0_S0_S0_S0_S0_S0_S0_Pdiidddd(
	.param .u64 .ptr .align 1 _Z21compute_fields_kernelPKdS0_S0_S0_S0_S0_S0_S0_S0_S0_Pdiidddd_param_0,
	.param .u64 .ptr .align 1 _Z21compute_fields_kernelPKdS0_S0_S0_S0_S0_S0_S0_S0_S0_Pdiidddd_param_1,
	.param .u64 .ptr .align 1 _Z21compute_fields_kernelPKdS0_S0_S0_S0_S0_S0_S0_S0_S0_Pdiidddd_param_2,
	.param .u64 .ptr .align 1 _Z21compute_fields_kernelPKdS0_S0_S0_S0_S0_S0_S0_S0_S0_Pdiidddd_param_3,
	.param .u64 .ptr .align 1 _Z21compute_fields_kernelPKdS0_S0_S0_S0_S0_S0_S0_S0_S0_Pdiidddd_param_4,
	.param .u64 .ptr .align 1 _Z21compute_fields_kernelPKdS0_S0_S0_S0_S0_S0_S0_S0_S0_Pdiidddd_param_5,
	.param .u64 .ptr .align 1 _Z21compute_fields_kernelPKdS0_S0_S0_S0_S0_S0_S0_S0_S0_Pdiidddd_param_6,
	.param .u64 .ptr .align 1 _Z21compute_fields_kernelPKdS0_S0_S0_S0_S0_S0_S0_S0_S0_Pdiidddd_param_7,
	.param .u64 .ptr .align 1 _Z21compute_fields_kernelPKdS0_S0_S0_S0_S0_S0_S0_S0_S0_Pdiidddd_param_8,
	.param .u64 .ptr .align 1 _Z21compute_fields_kernelPKdS0_S0_S0_S0_S0_S0_S0_S0_S0_Pdiidddd_param_9,
	.param .u64 .ptr .align 1 _Z21compute_fields_kernelPKdS0_S0_S0_S0_S0_S0_S0_S0_S0_Pdiidddd_param_10,
	.param .u32 _Z21compute_fields_kernelPKdS0_S0_S0_S0_S0_S0_S0_S0_S0_Pdiidddd_param_11,
	.param .u32 _Z21compute_fields_kernelPKdS0_S0_S0_S0_S0_S0_S0_S0_S0_Pdiidddd_param_12,
	.param .f64 _Z21compute_fields_kernelPKdS0_S0_S0_S0_S0_S0_S0_S0_S0_Pdiidddd_param_13,
	.param .f64 _Z21compute_fields_kernelPKdS0_S0_S0_S0_S0_S0_S0_S0_S0_Pdiidddd_param_14,
	.param .f64 _Z21compute_fields_kernelPKdS0_S0_S0_S0_S0_S0_S0_S0_S0_Pdiidddd_param_15,
	.param .f64 _Z21compute_fields_kernelPKdS0_S0_S0_S0_S0_S0_S0_S0_S0_Pdiidddd_param_16
)
{
	.reg .pred 	%p<7>;
	.reg .b32 	%r<15>;
	.reg .b64 	%rd<76>;
	.reg .b64 	%fd<296>;

	ld.param.u64 	%rd38, [_Z21compute_fields_kernelPKdS0_S0_S0_S0_S0_S0_S0_S0_S0_Pdiidddd_param_0];
	ld.param.u64 	%rd39, [_Z21compute_fields_kernelPKdS0_S0_S0_S0_S0_S0_S0_S0_S0_Pdiidddd_param_1];
	ld.param.u64 	%rd31, [_Z21compute_fields_kernelPKdS0_S0_S0_S0_S0_S0_S0_S0_S0_Pdiidddd_param_2];
	ld.param.u64 	%rd40, [_Z21compute_fields_kernelPKdS0_S0_S0_S0_S0_S0_S0_S0_S0_Pdiidddd_param_3];
	ld.param.u64 	%rd41, [_Z21compute_fields_kernelPKdS0_S0_S0_S0_S0_S0_S0_S0_S0_Pdiidddd_param_4];
	ld.param.u64 	%rd32, [_Z21compute_fields_kernelPKdS0_S0_S0_S0_S0_S0_S0_S0_S0_Pdiidddd_param_5];
	ld.param.u64 	%rd33, [_Z21compute_fields_kernelPKdS0_S0_S0_S0_S0_S0_S0_S0_S0_Pdiidddd_param_6];
	ld.param.u64 	%rd34, [_Z21compute_fields_kernelPKdS0_S0_S0_S0_S0_S0_S0_S0_S0_Pdiidddd_param_7];
	ld.param.u64 	%rd35, [_Z21compute_fields_kernelPKdS0_S0_S0_S0_S0_S0_S0_S0_S0_Pdiidddd_param_8];
	ld.param.u64 	%rd36, [_Z21compute_fields_kernelPKdS0_S0_S0_S0_S0_S0_S0_S0_S0_Pdiidddd_param_9];
	ld.param.u32 	%r5, [_Z21compute_fields_kernelPKdS0_S0_S0_S0_S0_S0_S0_S0_S0_Pdiidddd_param_11];
	ld.param.u32 	%r6, [_Z21compute_fields_kernelPKdS0_S0_S0_S0_S0_S0_S0_S0_S0_Pdiidddd_param_12];
	cvta.to.global.u64 	%rd1, %rd40;
	cvta.to.global.u64 	%rd2, %rd41;
	cvta.to.global.u64 	%rd3, %rd33;
	cvta.to.global.u64 	%rd4, %rd32;
	cvta.to.global.u64 	%rd5, %rd31;
	cvta.to.global.u64 	%rd6, %rd39;
	cvta.to.global.u64 	%rd7, %rd38;
	mov.u32 	%r7, %ctaid.x;
	mov.u32 	%r8, %ntid.x;
	mov.u32 	%r9, %tid.x;
	mad.lo.s32 	%r1, %r7, %r8, %r9;
	setp.ge.s32 	%p1, %r1, %r6;
	@%p1 bra 	$L__BB0_9;
	cvta.to.global.u64 	%rd42, %rd34;
	cvta.to.global.u64 	%rd43, %rd35;
	cvta.to.global.u64 	%rd44, %rd36;
	mul.wide.s32 	%rd45, %r1, 8;
	add.s64 	%rd46, %rd42, %rd45;
	ld.global.nc.f64 	%fd1, [%rd46];
	add.s64 	%rd47, %rd43, %rd45;
	ld.global.nc.f64 	%fd2, [%rd47];
	add.s64 	%rd48, %rd44, %rd45;
	ld.global.nc.f64 	%fd3, [%rd48];
	setp.lt.s32 	%p2, %r5, 1;
	mov.f64 	%fd290, 0d0000000000000000;
	mov.f64 	%fd291, %fd290;
	mov.f64 	%fd292, %fd290;
	mov.f64 	%fd293, %fd290;
	mov.f64 	%fd294, %fd290;
	mov.f64 	%fd295, %fd290;
	@%p2 bra 	$L__BB0_8;
	setp.eq.s32 	%p3, %r5, 1;
	mov.f64 	%fd278, 0d0000000000000000;
	mov.b64 	%rd75, 0;
	mov.f64 	%fd279, %fd278;
	mov.f64 	%fd280, %fd278;
	mov.f64 	%fd295, %fd278;
	mov.f64 	%fd294, %fd278;
	mov.f64 	%fd293, %fd278;
	mov.f64 	%fd284, %fd278;
	mov.f64 	%fd285, %fd278;
	mov.f64 	%fd286, %fd278;
	mov.f64 	%fd292, %fd278;
	mov.f64 	%fd291, %fd278;
	mov.f64 	%fd290, %fd278;
	@%p3 bra 	$L__BB0_6;
	and.b32  	%r10, %r5, 2147483646;
	neg.s32 	%r14, %r10;
	add.s64 	%rd74, %rd7, 8;
	add.s64 	%rd73, %rd1, 8;
	add.s64 	%rd72, %rd6, 8;
	add.s64 	%rd71, %rd2, 8;
	add.s64 	%rd70, %rd5, 8;
	add.s64 	%rd69, %rd3, 8;
	add.s64 	%rd68, %rd4, 8;
	mov.f64 	%fd278, 0d0000000000000000;
$L__BB0_4:
	ld.param.f64 	%fd258, [_Z21compute_fields_kernelPKdS0_S0_S0_S0_S0_S0_S0_S0_S0_Pdiidddd_param_16];
	ld.param.f64 	%fd256, [_Z21compute_fields_kernelPKdS0_S0_S0_S0_S0_S0_S0_S0_S0_Pdiidddd_param_15];
	ld.param.f64 	%fd254, [_Z21compute_fields_kernelPKdS0_S0_S0_S0_S0_S0_S0_S0_S0_Pdiidddd_param_14];
	ld.param.f64 	%fd252, [_Z21compute_fields_kernelPKdS0_S0_S0_S0_S0_S0_S0_S0_S0_Pdiidddd_param_13];
	ld.global.nc.f64 	%fd66, [%rd74+-8];
	sub.f64 	%fd67, %fd1, %fd66;
	ld.global.nc.f64 	%fd68, [%rd72+-8];
	sub.f64 	%fd69, %fd2, %fd68;
	ld.global.nc.f64 	%fd70, [%rd70+-8];
	sub.f64 	%fd71, %fd3, %fd70;
	mul.f64 	%fd72, %fd69, %fd69;
	fma.rn.f64 	%fd73, %fd67, %fd67, %fd72;
	fma.rn.f64 	%fd74, %fd71, %fd71, %fd73;
	sqrt.rn.f64 	%fd75, %fd74;
	mul.f64 	%fd76, %fd74, %fd75;
	rcp.rn.f64 	%fd77, %fd76;
	sub.f64 	%fd78, %fd66, %fd252;
	sub.f64 	%fd79, %fd68, %fd254;
	ld.global.nc.f64 	%fd80, [%rd68+-8];
	mul.f64 	%fd81, %fd70, %fd80;
	ld.global.nc.f64 	%fd82, [%rd69+-8];
	mul.f64 	%fd83, %fd79, %fd82;
	sub.f64 	%fd84, %fd81, %fd83;
	mul.f64 	%fd85, %fd78, %fd82;
	ld.global.nc.f64 	%fd86, [%rd71+-8];
	mul.f64 	%fd87, %fd70, %fd86;
	sub.f64 	%fd88, %fd85, %fd87;
	mul.f64 	%fd89, %fd79, %fd86;
	mul.f64 	%fd90, %fd78, %fd80;
	sub.f64 	%fd91, %fd89, %fd90;
	add.f64 	%fd92, %fd256, %fd84;
	add.f64 	%fd93, %fd258, %fd88;
	mul.f64 	%fd94, %fd71, %fd93;
	mul.f64 	%fd95, %fd69, %fd91;
	sub.f64 	%fd96, %fd94, %fd95;
	mul.f64 	%fd97, %fd67, %fd91;
	mul.f64 	%fd98, %fd71, %fd92;
	sub.f64 	%fd99, %fd97, %fd98;
	mul.f64 	%fd100, %fd69, %fd92;
	mul.f64 	%fd101, %fd67, %fd93;
	sub.f64 	%fd102, %fd100, %fd101;
	ld.global.nc.f64 	%fd103, [%rd73+-8];
	mul.f64 	%fd104, %fd103, 0d3A93D5801C529544;
	mul.f64 	%fd105, %fd77, %fd104;
	mul.f64 	%fd106, %fd103, 0d3E18BD07F3451121;
	mul.f64 	%fd107, %fd77, %fd106;
	mul.f64 	%fd108, %fd105, %fd96;
	sub.f64 	%fd109, %fd108, %fd284;
	add.f64 	%fd110, %fd292, %fd109;
	sub.f64 	%fd111, %fd110, %fd292;
	sub.f64 	%fd112, %fd111, %fd109;
	mul.f64 	%fd113, %fd105, %fd99;
	sub.f64 	%fd114, %fd113, %fd285;
	add.f64 	%fd115, %fd291, %fd114;
	sub.f64 	%fd116, %fd115, %fd291;
	sub.f64 	%fd117, %fd116, %fd114;
	mul.f64 	%fd118, %fd105, %fd102;
	sub.f64 	%fd119, %fd118, %fd286;
	add.f64 	%fd120, %fd290, %fd119;
	sub.f64 	%fd121, %fd120, %fd290;
	sub.f64 	%fd122, %fd121, %fd119;
	mul.f64 	%fd123, %fd67, %fd107;
	sub.f64 	%fd124, %fd123, %fd278;
	add.f64 	%fd125, %fd295, %fd124;
	sub.f64 	%fd126, %fd125, %fd295;
	sub.f64 	%fd127, %fd126, %fd124;
	mul.f64 	%fd128, %fd69, %fd107;
	sub.f64 	%fd129, %fd128, %fd279;
	add.f64 	%fd130, %fd294, %fd129;
	sub.f64 	%fd131, %fd130, %fd294;
	sub.f64 	%fd132, %fd131, %fd129;
	mul.f64 	%fd133, %fd71, %fd107;
	sub.f64 	%fd134, %fd133, %fd280;
	add.f64 	%fd135, %fd293, %fd134;
	sub.f64 	%fd136, %fd135, %fd293;
	sub.f64 	%fd137, %fd136, %fd134;
	ld.global.nc.f64 	%fd138, [%rd74];
	sub.f64 	%fd139, %fd1, %fd138;
	ld.global.nc.f64 	%fd140, [%rd72];
	sub.f64 	%fd141, %fd2, %fd140;
	ld.global.nc.f64 	%fd142, [%rd70];
	sub.f64 	%fd143, %fd3, %fd142;
	mul.f64 	%fd144, %fd141, %fd141;
	fma.rn.f64 	%fd145, %fd139, %fd139, %fd144;
	fma.rn.f64 	%fd146, %fd143, %fd143, %fd145;
	sqrt.rn.f64 	%fd147, %fd146;
	mul.f64 	%fd148, %fd146, %fd147;
	rcp.rn.f64 	%fd149, %fd148;
	sub.f64 	%fd150, %fd138, %fd252;
	sub.f64 	%fd151, %fd140, %fd254;
	ld.global.nc.f64 	%fd152, [%rd68];
	mul.f64 	%fd153, %fd142, %fd152;
	ld.global.nc.f64 	%fd154, [%rd69];
	mul.f64 	%fd155, %fd151, %fd154;
	sub.f64 	%fd156, %fd153, %fd155;
	mul.f64 	%fd157, %fd150, %fd154;
	ld.global.nc.f64 	%fd158, [%rd71];
	mul.f64 	%fd159, %fd142, %fd158;
	sub.f64 	%fd160, %fd157, %fd159;
	mul.f64 	%fd161, %fd151, %fd158;
	mul.f64 	%fd162, %fd150, %fd152;
	sub.f64 	%fd163, %fd161, %fd162;
	add.f64 	%fd164, %fd256, %fd156;
	add.f64 	%fd165, %fd258, %fd160;
	mul.f64 	%fd166, %fd143, %fd165;
	mul.f64 	%fd167, %fd141, %fd163;
	sub.f64 	%fd168, %fd166, %fd167;
	mul.f64 	%fd169, %fd139, %fd163;
	mul.f64 	%fd170, %fd143, %fd164;
	sub.f64 	%fd171, %fd169, %fd170;
	mul.f64 	%fd172, %fd141, %fd164;
	mul.f64 	%fd173, %fd139, %fd165;
	sub.f64 	%fd174, %fd172, %fd173;
	ld.global.nc.f64 	%fd175, [%rd73];
	mul.f64 	%fd176, %fd175, 0d3A93D5801C529544;
	mul.f64 	%fd177, %fd149, %fd176;
	mul.f64 	%fd178, %fd175, 0d3E18BD07F3451121;
	mul.f64 	%fd179, %fd149, %fd178;
	mul.f64 	%fd180, %fd177, %fd168;
	sub.f64 	%fd181, %fd180, %fd112;
	add.f64 	%fd292, %fd110, %fd181;
	sub.f64 	%fd182, %fd292, %fd110;
	sub.f64 	%fd284, %fd182, %fd181;
	mul.f64 	%fd183, %fd177, %fd171;
	sub.f64 	%fd184, %fd183, %fd117;
	add.f64 	%fd291, %fd115, %fd184;
	sub.f64 	%fd185, %fd291, %fd115;
	sub.f64 	%fd285, %fd185, %fd184;
	mul.f64 	%fd186, %fd177, %fd174;
	sub.f64 	%fd187, %fd186, %fd122;
	add.f64 	%fd290, %fd120, %fd187;
	sub.f64 	%fd188, %fd290, %fd120;
	sub.f64 	%fd286, %fd188, %fd187;
	mul.f64 	%fd189, %fd139, %fd179;
	sub.f64 	%fd190, %fd189, %fd127;
	add.f64 	%fd295, %fd125, %fd190;
	sub.f64 	%fd191, %fd295, %fd125;
	sub.f64 	%fd278, %fd191, %fd190;
	mul.f64 	%fd192, %fd141, %fd179;
	sub.f64 	%fd193, %fd192, %fd132;
	add.f64 	%fd294, %fd130, %fd193;
	sub.f64 	%fd194, %fd294, %fd130;
	sub.f64 	%fd279, %fd194, %fd193;
	mul.f64 	%fd195, %fd143, %fd179;
	sub.f64 	%fd196, %fd195, %fd137;
	add.f64 	%fd293, %fd135, %fd196;
	sub.f64 	%fd197, %fd293, %fd135;
	sub.f64 	%fd280, %fd197, %fd196;
	add.s32 	%r14, %r14, 2;
	add.s64 	%rd74, %rd74, 16;
	add.s64 	%rd73, %rd73, 16;
	add.s64 	%rd72, %rd72, 16;
	add.s64 	%rd71, %rd71, 16;
	add.s64 	%rd70, %rd70, 16;
	add.s64 	%rd69, %rd69, 16;
	add.s64 	%rd68, %rd68, 16;
	setp.ne.s32 	%p4, %r14, 0;
	@%p4 bra 	$L__BB0_4;
	and.b32  	%r11, %r5, 2147483646;
	cvt.u64.u32 	%rd75, %r11;
$L__BB0_6:
	and.b32  	%r12, %r5, 1;
	setp.eq.b32 	%p5, %r12, 1;
	not.pred 	%p6, %p5;
	@%p6 bra 	$L__BB0_8;
	ld.param.f64 	%fd259, [_Z21compute_fields_kernelPKdS0_S0_S0_S0_S0_S0_S0_S0_S0_Pdiidddd_param_16];
	ld.param.f64 	%fd257, [_Z21compute_fields_kernelPKdS0_S0_S0_S0_S0_S0_S0_S0_S0_Pdiidddd_param_15];
	ld.param.f64 	%fd255, [_Z21compute_fields_kernelPKdS0_S0_S0_S0_S0_S0_S0_S0_S0_Pdiidddd_param_14];
	ld.param.f64 	%fd253, [_Z21compute_fields_kernelPKdS0_S0_S0_S0_S0_S0_S0_S0_S0_Pdiidddd_param_13];
	ld.param.u64 	%rd66, [_Z21compute_fields_kernelPKdS0_S0_S0_S0_S0_S0_S0_S0_S0_Pdiidddd_param_6];
	ld.param.u64 	%rd65, [_Z21compute_fields_kernelPKdS0_S0_S0_S0_S0_S0_S0_S0_S0_Pdiidddd_param_5];
	ld.param.u64 	%rd64, [_Z21compute_fields_kernelPKdS0_S0_S0_S0_S0_S0_S0_S0_S0_Pdiidddd_param_2];
	shl.b64 	%rd50, %rd75, 3;
	add.s64 	%rd51, %rd7, %rd50;
	ld.global.nc.f64 	%fd198, [%rd51];
	sub.f64 	%fd199, %fd1, %fd198;
	add.s64 	%rd52, %rd6, %rd50;
	ld.global.nc.f64 	%fd200, [%rd52];
	sub.f64 	%fd201, %fd2, %fd200;
	cvta.to.global.u64 	%rd53, %rd64;
	add.s64 	%rd54, %rd53, %rd50;
	ld.global.nc.f64 	%fd202, [%rd54];
	sub.f64 	%fd203, %fd3, %fd202;
	mul.f64 	%fd204, %fd201, %fd201;
	fma.rn.f64 	%fd205, %fd199, %fd199, %fd204;
	fma.rn.f64 	%fd206, %fd203, %fd203, %fd205;
	sqrt.rn.f64 	%fd207, %fd206;
	mul.f64 	%fd208, %fd206, %fd207;
	rcp.rn.f64 	%fd209, %fd208;
	sub.f64 	%fd210, %fd198, %fd253;
	sub.f64 	%fd211, %fd200, %fd255;
	cvta.to.global.u64 	%rd55, %rd65;
	add.s64 	%rd56, %rd55, %rd50;
	ld.global.nc.f64 	%fd212, [%rd56];
	mul.f64 	%fd213, %fd202, %fd212;
	cvta.to.global.u64 	%rd57, %rd66;
	add.s64 	%rd58, %rd57, %rd50;
	ld.global.nc.f64 	%fd214, [%rd58];
	mul.f64 	%fd215, %fd211, %fd214;
	sub.f64 	%fd216, %fd213, %fd215;
	mul.f64 	%fd217, %fd210, %fd214;
	add.s64 	%rd59, %rd2, %rd50;
	ld.global.nc.f64 	%fd218, [%rd59];
	mul.f64 	%fd219, %fd202, %fd218;
	sub.f64 	%fd220, %fd217, %fd219;
	mul.f64 	%fd221, %fd211, %fd218;
	mul.f64 	%fd222, %fd210, %fd212;
	sub.f64 	%fd223, %fd221, %fd222;
	add.f64 	%fd224, %fd257, %fd216;
	add.f64 	%fd225, %fd259, %fd220;
	mul.f64 	%fd226, %fd203, %fd225;
	mul.f64 	%fd227, %fd201, %fd223;
	sub.f64 	%fd228, %fd226, %fd227;
	mul.f64 	%fd229, %fd199, %fd223;
	mul.f64 	%fd230, %fd203, %fd224;
	sub.f64 	%fd231, %fd229, %fd230;
	mul.f64 	%fd232, %fd201, %fd224;
	mul.f64 	%fd233, %fd199, %fd225;
	sub.f64 	%fd234, %fd232, %fd233;
	add.s64 	%rd60, %rd1, %rd50;
	ld.global.nc.f64 	%fd235, [%rd60];
	mul.f64 	%fd236, %fd235, 0d3A93D5801C529544;
	mul.f64 	%fd237, %fd209, %fd236;
	mul.f64 	%fd238, %fd235, 0d3E18BD07F3451121;
	mul.f64 	%fd239, %fd209, %fd238;
	mul.f64 	%fd240, %fd237, %fd228;
	sub.f64 	%fd241, %fd240, %fd284;
	add.f64 	%fd292, %fd292, %fd241;
	mul.f64 	%fd242, %fd237, %fd231;
	sub.f64 	%fd243, %fd242, %fd285;
	add.f64 	%fd291, %fd291, %fd243;
	mul.f64 	%fd244, %fd237, %fd234;
	sub.f64 	%fd245, %fd244, %fd286;
	add.f64 	%fd290, %fd290, %fd245;
	mul.f64 	%fd246, %fd199, %fd239;
	sub.f64 	%fd247, %fd246, %fd278;
	add.f64 	%fd295, %fd295, %fd247;
	mul.f64 	%fd248, %fd201, %fd239;
	sub.f64 	%fd249, %fd248, %fd279;
	add.f64 	%fd294, %fd294, %fd249;
	mul.f64 	%fd250, %fd203, %fd239;
	sub.f64 	%fd251, %fd250, %fd280;
	add.f64 	%fd293, %fd293, %fd251;
$L__BB0_8:
	ld.param.u64 	%rd67, [_Z21compute_fields_kernelPKdS0_S0_S0_S0_S0_S0_S0_S0_S0_Pdiidddd_param_10];
	mul.lo.s32 	%r13, %r1, 9;
	cvta.to.global.u64 	%rd61, %rd67;
	mul.wide.s32 	%rd62, %r13, 8;
	add.s64 	%rd63, %rd61, %rd62;
	st.global.f64 	[%rd63], %fd1;
	st.global.f64 	[%rd63+8], %fd2;
	st.global.f64 	[%rd63+16], %fd3;
	st.global.f64 	[%rd63+24], %fd292;
	st.global.f64 	[%rd63+32], %fd291;
	st.global.f64 	[%rd63+40], %fd290;
	st.global.f64 	[%rd63+48], %fd295;
	st.global.f64 	[%rd63+56], %fd294;
	st.global.f64 	[%rd63+64], %fd293;
$L__BB0_9:
	ret;

}
	// .globl	_Z23update_particles_kernelPdS_PKddddddi
.visible .entry _Z23update_particles_kernelPdS_PKddddddi(
	.param .u64 .ptr .align 1 _Z23update_particles_kernelPdS_PKddddddi_param_0,
	.param .u64 .ptr .align 1 _Z23update_particles_kernelPdS_PKddddddi_param_1,
	.param .u64 .ptr .align 1 _Z23update_particles_kernelPdS_PKddddddi_param_2,
	.param .f64 _Z23update_particles_kernelPdS_PKddddddi_param_3,
	.param .f64 _Z23update_particles_kernelPdS_PKddddddi_param_4,
	.param .f64 _Z23update_particles_kernelPdS_PKddddddi_param_5,
	.param .f64 _Z23update_particles_kernelPdS_PKddddddi_param_6,
	.param .f64 _Z23update_particles_kernelPdS_PKddddddi_param_7,
	.param .u32 _Z23update_particles_kernelPdS_PKddddddi_param_8
)
{
	.reg .pred 	%p<10>;
	.reg .b32 	%r<27>;
	.reg .b64 	%rd<19>;
	.reg .b64 	%fd<89>;

	ld.param.u64 	%rd3, [_Z23update_particles_kernelPdS_PKddddddi_param_0];
	ld.param.u64 	%rd4, [_Z23update_particles_kernelPdS_PKddddddi_param_1];
	ld.param.u64 	%rd5, [_Z23update_particles_kernelPdS_PKddddddi_param_2];
	ld.param.f64 	%fd15, [_Z23update_particles_kernelPdS_PKddddddi_param_3];
	ld.param.f64 	%fd19, [_Z23update_particles_kernelPdS_PKddddddi_param_7];
	ld.param.u32 	%r10, [_Z23update_particles_kernelPdS_PKddddddi_param_8];
	mov.u32 	%r11, %ctaid.x;
	mov.u32 	%r12, %ntid.x;
	mov.u32 	%r13, %tid.x;
	mad.lo.s32 	%r1, %r11, %r12, %r13;
	setp.ge.s32 	%p1, %r1, %r10;
	@%p1 bra 	$L__BB1_11;
	cvta.to.global.u64 	%rd6, %rd3;
	cvta.to.global.u64 	%rd7, %rd4;
	cvta.to.global.u64 	%rd8, %rd5;
	mul.wide.s32 	%rd9, %r1, 8;
	add.s64 	%rd1, %rd6, %rd9;
	ld.global.f64 	%fd1, [%rd1];
	add.s64 	%rd2, %rd7, %rd9;
	ld.global.f64 	%fd2, [%rd2];
	add.s64 	%rd10, %rd8, %rd9;
	ld.global.nc.f64 	%fd20, [%rd10];
	mul.f64 	%fd3, %fd15, %fd20;
	abs.f64 	%fd4, %fd3;
	setp.neu.f64 	%p2, %fd4, 0d7FF0000000000000;
	@%p2 bra 	$L__BB1_3;
	mov.f64 	%fd26, 0d0000000000000000;
	mul.rn.f64 	%fd87, %fd3, %fd26;
	mov.b32 	%r25, 1;
	bra.uni 	$L__BB1_6;
$L__BB1_3:
	mul.f64 	%fd21, %fd3, 0d3FE45F306DC9C883;
	cvt.rni.s32.f64 	%r24, %fd21;
	cvt.rn.f64.s32 	%fd22, %r24;
	fma.rn.f64 	%fd23, %fd22, 0dBFF921FB54442D18, %fd3;
	fma.rn.f64 	%fd24, %fd22, 0dBC91A62633145C00, %fd23;
	fma.rn.f64 	%fd87, %fd22, 0dB97B839A252049C0, %fd24;
	setp.ltu.f64 	%p3, %fd4, 0d41E0000000000000;
	@%p3 bra 	$L__BB1_5;
	{ // callseq 0, 0
	.param .b64 param0;
	st.param.f64 	[param0], %fd3;
	.param .align 16 .b8 retval0[16];
	call.uni (retval0), 
	__internal_trig_reduction_slowpathd, 
	(
	param0
	);
	ld.param.f64 	%fd87, [retval0];
	ld.param.b32 	%r24, [retval0+8];
	} // callseq 0
$L__BB1_5:
	add.s32 	%r25, %r24, 1;
$L__BB1_6:
	setp.neu.f64 	%p4, %fd4, 0d7FF0000000000000;
	shl.b32 	%r16, %r25, 6;
	cvt.u64.u32 	%rd11, %r16;
	and.b64  	%rd12, %rd11, 64;
	mov.u64 	%rd13, __cudart_sin_cos_coeffs;
	add.s64 	%rd14, %rd13, %rd12;
	mul.rn.f64 	%fd27, %fd87, %fd87;
	and.b32  	%r17, %r25, 1;
	setp.eq.b32 	%p5, %r17, 1;
	selp.f64 	%fd28, 0dBDA8FF8320FD8164, 0d3DE5DB65F9785EBA, %p5;
	ld.global.nc.v2.f64 	{%fd29, %fd30}, [%rd14];
	fma.rn.f64 	%fd31, %fd28, %fd27, %fd29;
	fma.rn.f64 	%fd32, %fd31, %fd27, %fd30;
	ld.global.nc.v2.f64 	{%fd33, %fd34}, [%rd14+16];
	fma.rn.f64 	%fd35, %fd32, %fd27, %fd33;
	fma.rn.f64 	%fd36, %fd35, %fd27, %fd34;
	ld.global.nc.v2.f64 	{%fd37, %fd38}, [%rd14+32];
	fma.rn.f64 	%fd39, %fd36, %fd27, %fd37;
	fma.rn.f64 	%fd40, %fd39, %fd27, %fd38;
	fma.rn.f64 	%fd41, %fd40, %fd87, %fd87;
	fma.rn.f64 	%fd42, %fd40, %fd27, 0d3FF0000000000000;
	selp.f64 	%fd43, %fd42, %fd41, %p5;
	and.b32  	%r18, %r25, 2;
	setp.eq.s32 	%p6, %r18, 0;
	mov.f64 	%fd44, 0d0000000000000000;
	sub.f64 	%fd45, %fd44, %fd43;
	selp.f64 	%fd10, %fd43, %fd45, %p6;
	@%p4 bra 	$L__BB1_8;
	mov.f64 	%fd51, 0d0000000000000000;
	mul.rn.f64 	%fd88, %fd3, %fd51;
	mov.b32 	%r26, 0;
	bra.uni 	$L__BB1_10;
$L__BB1_8:
	mul.f64 	%fd46, %fd3, 0d3FE45F306DC9C883;
	cvt.rni.s32.f64 	%r26, %fd46;
	cvt.rn.f64.s32 	%fd47, %r26;
	fma.rn.f64 	%fd48, %fd47, 0dBFF921FB54442D18, %fd3;
	fma.rn.f64 	%fd49, %fd47, 0dBC91A62633145C00, %fd48;
	fma.rn.f64 	%fd88, %fd47, 0dB97B839A252049C0, %fd49;
	setp.ltu.f64 	%p7, %fd4, 0d41E0000000000000;
	@%p7 bra 	$L__BB1_10;
	{ // callseq 1, 0
	.param .b64 param0;
	st.param.f64 	[param0], %fd3;
	.param .align 16 .b8 retval0[16];
	call.uni (retval0), 
	__internal_trig_reduction_slowpathd, 
	(
	param0
	);
	ld.param.f64 	%fd88, [retval0];
	ld.param.b32 	%r26, [retval0+8];
	} // callseq 1
$L__BB1_10:
	ld.param.f64 	%fd85, [_Z23update_particles_kernelPdS_PKddddddi_param_6];
	ld.param.f64 	%fd84, [_Z23update_particles_kernelPdS_PKddddddi_param_5];
	ld.param.f64 	%fd83, [_Z23update_particles_kernelPdS_PKddddddi_param_4];
	sub.f64 	%fd52, %fd1, %fd83;
	sub.f64 	%fd53, %fd2, %fd84;
	shl.b32 	%r21, %r26, 6;
	cvt.u64.u32 	%rd15, %r21;
	and.b64  	%rd16, %rd15, 64;
	mov.u64 	%rd17, __cudart_sin_cos_coeffs;
	add.s64 	%rd18, %rd17, %rd16;
	mul.rn.f64 	%fd54, %fd88, %fd88;
	and.b32  	%r22, %r26, 1;
	setp.eq.b32 	%p8, %r22, 1;
	selp.f64 	%fd55, 0dBDA8FF8320FD8164, 0d3DE5DB65F9785EBA, %p8;
	ld.global.nc.v2.f64 	{%fd56, %fd57}, [%rd18];
	fma.rn.f64 	%fd58, %fd55, %fd54, %fd56;
	fma.rn.f64 	%fd59, %fd58, %fd54, %fd57;
	ld.global.nc.v2.f64 	{%fd60, %fd61}, [%rd18+16];
	fma.rn.f64 	%fd62, %fd59, %fd54, %fd60;
	fma.rn.f64 	%fd63, %fd62, %fd54, %fd61;
	ld.global.nc.v2.f64 	{%fd64, %fd65}, [%rd18+32];
	fma.rn.f64 	%fd66, %fd63, %fd54, %fd64;
	fma.rn.f64 	%fd67, %fd66, %fd54, %fd65;
	fma.rn.f64 	%fd68, %fd67, %fd88, %fd88;
	fma.rn.f64 	%fd69, %fd67, %fd54, 0d3FF0000000000000;
	selp.f64 	%fd70, %fd69, %fd68, %p8;
	and.b32  	%r23, %r26, 2;
	setp.eq.s32 	%p9, %r23, 0;
	mov.f64 	%fd71, 0d0000000000000000;
	sub.f64 	%fd72, %fd71, %fd70;
	selp.f64 	%fd73, %fd70, %fd72, %p9;
	mul.f64 	%fd74, %fd52, %fd10;
	mul.f64 	%fd75, %fd53, %fd73;
	sub.f64 	%fd76, %fd74, %fd75;
	mul.f64 	%fd77, %fd52, %fd73;
	fma.rn.f64 	%fd78, %fd53, %fd10, %fd77;
	fma.rn.f64 	%fd79, %fd15, %fd85, %fd83;
	fma.rn.f64 	%fd80, %fd15, %fd19, %fd84;
	add.f64 	%fd81, %fd79, %fd76;
	st.global.f64 	[%rd1], %fd81;
	add.f64 	%fd82, %fd80, %fd78;
	st.global.f64 	[%rd2], %fd82;
$L__BB1_11:
	ret;

}
.func  (.param .align 16 .b8 func_retval0[16]) __internal_trig_reduction_slowpathd(
	.param .b64 __internal_trig_reduction_slowpathd_param_0
)
{
	.local .align 8 .b8 	__local_depot2[40];
	.reg .b64 	%SP;
	.reg .b64 	%SPL;
	.reg .pred 	%p<10>;
	.reg .b32 	%r<47>;
	.reg .b64 	%rd<74>;
	.reg .b64 	%fd<5>;

	mov.u64 	%SPL, __local_depot2;
	ld.param.f64 	%fd4, [__internal_trig_reduction_slowpathd_param_0];
	add.u64 	%rd1, %SPL, 0;
	{
	.reg .b32 %temp; 
	mov.b64 	{%temp, %r1}, %fd4;
	}
	shr.u32 	%r2, %r1, 20;
	and.b32  	%r3, %r2, 2047;
	setp.eq.s32 	%p1, %r3, 2047;
	mov.b32 	%r46, 0;
	@%p1 bra 	$L__BB2_9;
	add.s32 	%r20, %r3, -1024;
	mov.b64 	%rd20, %fd4;
	shl.b64 	%rd2, %rd20, 11;
	shr.u32 	%r4, %r20, 6;
	sub.s32 	%r45, 15, %r4;
	sub.s32 	%r21, 19, %r4;
	setp.lt.u32 	%p2, %r20, 128;
	selp.b32 	%r6, 18, %r21, %p2;
	setp.ge.s32 	%p3, %r45, %r6;
	mov.b64 	%rd70, 0;
	@%p3 bra 	$L__BB2_4;
	add.s32 	%r23, %r6, %r4;
	neg.s32 	%r43, %r23;
	or.b64  	%rd3, %rd2, -9223372036854775808;
	mov.b64 	%rd70, 0;
	mov.b32 	%r42, 0;
	mov.u64 	%rd25, __cudart_i2opi_d;
	mov.u32 	%r44, %r45;
$L__BB2_3:
	.pragma "nounroll";
	mul.wide.s32 	%rd22, %r42, 8;
	add.s64 	%rd23, %rd1, %rd22;
	mul.wide.s32 	%rd24, %r44, 8;
	add.s64 	%rd26, %rd25, %rd24;
	ld.global.nc.u64 	%rd27, [%rd26];
	{
	.reg .u32 %r0, %r1, %r2, %r3, %alo, %ahi, %blo, %bhi, %clo, %chi;
	mov.b64 	{%alo,%ahi}, %rd27;
	mov.b64 	{%blo,%bhi}, %rd3;
	mov.b64 	{%clo,%chi}, %rd70;
	mad.lo.cc.u32 	%r0, %alo, %blo, %clo;
	madc.hi.cc.u32 	%r1, %alo, %blo, %chi;
	madc.hi.u32 	%r2, %alo, %bhi, 0;
	mad.lo.cc.u32 	%r1, %alo, %bhi, %r1;
	madc.hi.cc.u32 	%r2, %ahi, %blo, %r2;
	madc.hi.u32 	%r3, %ahi, %bhi, 0;
	mad.lo.cc.u32 	%r1, %ahi, %blo, %r1;
	madc.lo.cc.u32 	%r2, %ahi, %bhi, %r2;
	addc.u32 	%r3, %r3, 0;
	mov.b64 	%rd28, {%r0,%r1};
	mov.b64 	%rd70, {%r2,%r3};
	}
	st.local.u64 	[%rd23], %rd28;
	add.s32 	%r44, %r44, 1;
	add.s32 	%r43, %r43, 1;
	add.s32 	%r42, %r42, 1;
	setp.ne.s32 	%p4, %r43, -15;
	mov.u32 	%r45, %r6;
	@%p4 bra 	$L__BB2_3;
$L__BB2_4:
	cvt.s64.s32 	%rd29, %r45;
	cvt.u64.u32 	%rd30, %r4;
	add.s64 	%rd31, %rd30, %rd29;
	shl.b64 	%rd32, %rd31, 3;
	add.s64 	%rd33, %rd1, %rd32;
	st.local.u64 	[%rd33+-120], %rd70;
	and.b32  	%r15, %r2, 63;
	ld.local.u64 	%rd72, [%rd1+16];
	ld.local.u64 	%rd71, [%rd1+24];
	setp.eq.s32 	%p5, %r15, 0;
	@%p5 bra 	$L__BB2_6;
	shl.b64 	%rd34, %rd71, %r15;
	shr.u64 	%rd35, %rd72, 1;
	xor.b32  	%r24, %r15, 63;
	shr.u64 	%rd36, %rd35, %r24;
	or.b64  	%rd71, %rd34, %rd36;
	ld.local.u64 	%rd37, [%rd1+8];
	shl.b64 	%rd38, %rd72, %r15;
	shr.u64 	%rd39, %rd37, 1;
	shr.u64 	%rd40, %rd39, %r24;
	or.b64  	%rd72, %rd38, %rd40;
$L__BB2_6:
	and.b32  	%r25, %r1, -2147483648;
	shr.u64 	%rd41, %rd71, 62;
	cvt.u32.u64 	%r26, %rd41;
	mov.b64 	{%r27, %r28}, %rd71;
	mov.b64 	{%r29, %r30}, %rd72;
	shf.l.wrap.b32 	%r31, %r30, %r27, 2;
	shf.l.wrap.b32 	%r32, %r27, %r28, 2;
	mov.b64 	%rd42, {%r31, %r32};
	shl.b64 	%rd43, %rd72, 2;
	shr.u64 	%rd44, %rd42, 63;
	cvt.u32.u64 	%r33, %rd44;
	add.s32 	%r34, %r33, %r26;
	setp.eq.s32 	%p6, %r25, 0;
	neg.s32 	%r35, %r34;
	selp.b32 	%r46, %r34, %r35, %p6;
	setp.gt.s64 	%p7, %rd42, -1;
	mov.b64 	%rd45, 0;
	{
	.reg .u32 %r0, %r1, %r2, %r3, %a0, %a1, %a2, %a3, %b0, %b1, %b2, %b3;
	mov.b64 	{%a0,%a1}, %rd45;
	mov.b64 	{%a2,%a3}, %rd45;
	mov.b64 	{%b0,%b1}, %rd43;
	mov.b64 	{%b2,%b3}, %rd42;
	sub.cc.u32 	%r0, %a0, %b0;
	subc.cc.u32 	%r1, %a1, %b1;
	subc.cc.u32 	%r2, %a2, %b2;
	subc.u32 	%r3, %a3, %b3;
	mov.b64 	%rd46, {%r0,%r1};
	mov.b64 	%rd47, {%r2,%r3};
	}
	xor.b32  	%r36, %r25, -2147483648;
	selp.b64 	%rd73, %rd42, %rd47, %p7;
	selp.b64 	%rd14, %rd43, %rd46, %p7;
	selp.b32 	%r17, %r25, %r36, %p7;
	clz.b64 	%r37, %rd73;
	cvt.u64.u32 	%rd15, %r37;
	setp.eq.s32 	%p8, %r37, 0;
	@%p8 bra 	$L__BB2_8;
	cvt.u32.u64 	%r38, %rd15;
	and.b32  	%r39, %r38, 63;
	shl.b64 	%rd48, %rd73, %r39;
	shr.u64 	%rd49, %rd14, 1;
	not.b32 	%r40, %r38;
	and.b32  	%r41, %r40, 63;
	shr.u64 	%rd50, %rd49, %r41;
	or.b64  	%rd73, %rd48, %rd50;
$L__BB2_8:
	mov.b64 	%rd51, -3958705157555305931;
	{
	.reg .u32 %r0, %r1, %r2, %r3, %alo, %ahi, %blo, %bhi;
	mov.b64 	{%alo,%ahi}, %rd73;
	mov.b64 	{%blo,%bhi}, %rd51;
	mul.lo.u32 	%r0, %alo, %blo;
	mul.hi.u32 	%r1, %alo, %blo;
	mad.lo.cc.u32 	%r1, %alo, %bhi, %r1;
	madc.hi.u32 	%r2, %alo, %bhi, 0;
	mad.lo.cc.u32 	%r1, %ahi, %blo, %r1;
	madc.hi.cc.u32 	%r2, %ahi, %blo, %r2;
	madc.hi.u32 	%r3, %ahi, %bhi, 0;
	mad.lo.cc.u32 	%r2, %ahi, %bhi, %r2;
	addc.u32 	%r3, %r3, 0;
	mov.b64 	%rd52, {%r0,%r1};
	mov.b64 	%rd53, {%r2,%r3};
	}
	setp.gt.s64 	%p9, %rd53, 0;
	{
	.reg .u32 %r0, %r1, %r2, %r3, %a0, %a1, %a2, %a3, %b0, %b1, %b2, %b3;
	mov.b64 	{%a0,%a1}, %rd52;
	mov.b64 	{%a2,%a3}, %rd53;
	mov.b64 	{%b0,%b1}, %rd52;
	mov.b64 	{%b2,%b3}, %rd53;
	add.cc.u32 	%r0, %a0, %b0;
	addc.cc.u32 	%r1, %a1, %b1;
	addc.cc.u32 	%r2, %a2, %b2;
	addc.u32 	%r3, %a3, %b3;
	mov.b64 	%rd54, {%r0,%r1};
	mov.b64 	%rd55, {%r2,%r3};
	}
	selp.b64 	%rd56, %rd55, %rd53, %p9;
	selp.s64 	%rd57, -1, 0, %p9;
	sub.s64 	%rd58, %rd57, %rd15;
	cvt.u64.u32 	%rd59, %r17;
	shl.b64 	%rd60, %rd59, 32;
	add.s64 	%rd61, %rd56, 1;
	shr.u64 	%rd62, %rd61, 10;
	add.s64 	%rd63, %rd62, 1;
	shr.u64 	%rd64, %rd63, 1;
	shl.b64 	%rd65, %rd58, 52;
	add.s64 	%rd66, %rd65, %rd64;
	add.s64 	%rd67, %rd66, 4602678819172646912;
	or.b64  	%rd68, %rd67, %rd60;
	mov.b64 	%fd4, %rd68;
$L__BB2_9:
	st.param.f64 	[func_retval0], %fd4;
	st.param.b32 	[func_retval0+8], %r46;
	ret;

}


// ===== COMPILED SASS (sm_100) =====

	.target	sm_100

	.elftype	@"ET_EXEC"


//--------------------- .note.nv.tkinfo           --------------------------
	.section	.note.nv.tkinfo,"",@"SHT_NOTE"
	.sectionflags	@"SHF_NOTE_NV_TKINFO"
	.tkinfo
        /*0018*/ 	.word	0x00000002
        /*0030*/ 	.string	""
        /*0030*/ 	.string	"ptxas"
        /*0030*/ 	.string	"Cuda compilation tools, release 13.0, V13.0.88"
        /*0030*/ 	.string	"Build cuda_13.0.r13.0/compiler.36424714_0"
        /*0030*/ 	.string	"-arch sm_100 -m 64 "



//--------------------- .note.nv.cuinfo           --------------------------
	.section	.note.nv.cuinfo,"",@"SHT_NOTE"
	.sectionflags	@"SHF_NOTE_NV_CUINFO"
        /*0018*/ 	.short	0x0002
        /*001a*/ 	.short	0x0064
        /*001c*/ 	.short	0x0082
	.zero		2


//--------------------- .nv.info                  --------------------------
	.section	.nv.info,"",@"SHT_CUDA_INFO"
	.align	4


	//----- nvinfo : EIATTR_REGCOUNT
	.align		4
        /*0000*/ 	.byte	0x04, 0x2f
        /*0002*/ 	.short	(.L_3 - .L_2)
	.align		4
.L_2:
        /*0004*/ 	.word	index@(_Z21compute_fields_kernelPKdS0_S0_S0_S0_S0_S0_S0_S0_S0_Pdiidddd)
        /*0008*/ 	.word	0x0000003e


	//----- nvinfo : EIATTR_FRAME_SIZE
	.align		4
.L_3:
        /*000c*/ 	.byte	0x04, 0x11
        /*000e*/ 	.short	(.L_5 - .L_4)
	.align		4
.L_4:
        /*0010*/ 	.word	index@($__internal_1_$__cuda_sm20_dsqrt_rn_f64_mediumpath_v1)
        /*0014*/ 	.word	0x00000000


	//----- nvinfo : EIATTR_FRAME_SIZE
	.align		4
.L_5:
        /*0018*/ 	.byte	0x04, 0x11
        /*001a*/ 	.short	(.L_7 - .L_6)
	.align		4
.L_6:
        /*001c*/ 	.word	index@($__internal_0_$__cuda_sm20_dblrcp_rn_slowpath_v3)
        /*0020*/ 	.word	0x00000000


	//----- nvinfo : EIATTR_FRAME_SIZE
	.align		4
.L_7:
        /*0024*/ 	.byte	0x04, 0x11
        /*0026*/ 	.short	(.L_9 - .L_8)
	.align		4
.L_8:
        /*0028*/ 	.word	index@(_Z21compute_fields_kernelPKdS0_S0_S0_S0_S0_S0_S0_S0_S0_Pdiidddd)
        /*002c*/ 	.word	0x00000000


	//----- nvinfo : EIATTR_REGCOUNT
	.align		4
.L_9:
        /*0030*/ 	.byte	0x04, 0x2f
        /*0032*/ 	.short	(.L_11 - .L_10)
	.align		4
.L_10:
        /*0034*/ 	.word	index@(_Z23update_particles_kernelPdS_PKddddddi)
        /*0038*/ 	.word	0x00000020


	//----- nvinfo : EIATTR_FRAME_SIZE
	.align		4
.L_11:
        /*003c*/ 	.byte	0x04, 0x11
        /*003e*/ 	.short	(.L_13 - .L_12)
	.align		4
.L_12:
        /*0040*/ 	.word	index@($_Z23update_particles_kernelPdS_PKddddddi$__internal_trig_reduction_slowpathd)
        /*0044*/ 	.word	0x00000028


	//----- nvinfo : EIATTR_FRAME_SIZE
	.align		4
.L_13:
        /*0048*/ 	.byte	0x04, 0x11
        /*004a*/ 	.short	(.L_15 - .L_14)
	.align		4
.L_14:
        /*004c*/ 	.word	index@(_Z23update_particles_kernelPdS_PKddddddi)
        /*0050*/ 	.word	0x00000028


	//----- nvinfo : EIATTR_MIN_STACK_SIZE
	.align		4
.L_15:
        /*0054*/ 	.byte	0x04, 0x12
        /*0056*/ 	.short	(.L_17 - .L_16)
	.align		4
.L_16:
        /*0058*/ 	.word	index@(_Z23update_particles_kernelPdS_PKddddddi)
        /*005c*/ 	.word	0x00000028


	//----- nvinfo : EIATTR_MIN_STACK_SIZE
	.align		4
.L_17:
        /*0060*/ 	.byte	0x04, 0x12
        /*0062*/ 	.short	(.L_19 - .L_18)
	.align		4
.L_18:
        /*0064*/ 	.word	index@(_Z21compute_fields_kernelPKdS0_S0_S0_S0_S0_S0_S0_S0_S0_Pdiidddd)
        /*0068*/ 	.word	0x00000000
.L_19:


//--------------------- .nv.compat                --------------------------
	.section	.nv.compat,"",@"SHT_CUDA_COMPAT_INFO"
	.align	4
        /*0000*/ 	.byte	0x02, 0x09, 0x00, 0x00, 0x02, 0x02, 0x01, 0x00, 0x02, 0x05, 0x05, 0x00, 0x03, 0x07, 0x01, 0x01
        /*0010*/ 	.byte	0x02, 0x03, 0x00, 0x00, 0x02, 0x06, 0x01, 0x00, 0x04, 0x0b, 0x08, 0x00, 0x01, 0x00, 0x00, 0x00
        /*0020*/ 	.byte	0x00, 0x00, 0x00, 0x00


//--------------------- .nv.info._Z23update_particles_kernelPdS_PKddddddi --------------------------
	.section	.nv.info._Z23update_particles_kernelPdS_PKddddddi,"",@"SHT_CUDA_INFO"
	.sectionflags	@""
	.align	4


	//----- nvinfo : EIATTR_CUDA_API_VERSION
	.align		4
        /*0000*/ 	.byte	0x04, 0x37
        /*0002*/ 	.short	(.L_21 - .L_20)
.L_20:
        /*0004*/ 	.word	0x00000082


	//----- nvinfo : EIATTR_KPARAM_INFO
	.align		4
.L_21:
        /*0008*/ 	.byte	0x04, 0x17
        /*000a*/ 	.short	(.L_23 - .L_22)
.L_22:
        /*000c*/ 	.word	0x00000000
        /*0010*/ 	.short	0x0008
        /*0012*/ 	.short	0x0040
        /*0014*/ 	.byte	0x00, 0xf0, 0x11, 0x00


	//----- nvinfo : EIATTR_KPARAM_INFO
	.align		4
.L_23:
        /*0018*/ 	.byte	0x04, 0x17
        /*001a*/ 	.short	(.L_25 - .L_24)
.L_24:
        /*001c*/ 	.word	0x00000000
        /*0020*/ 	.short	0x0007
        /*0022*/ 	.short	0x0038
        /*0024*/ 	.byte	0x00, 0xf0, 0x21, 0x00


	//----- nvinfo : EIATTR_KPARAM_INFO
	.align		4
.L_25:
        /*0028*/ 	.byte	0x04, 0x17
        /*002a*/ 	.short	(.L_27 - .L_26)
.L_26:
        /*002c*/ 	.word	0x00000000
        /*0030*/ 	.short	0x0006
        /*0032*/ 	.short	0x0030
        /*0034*/ 	.byte	0x00, 0xf0, 0x21, 0x00


	//----- nvinfo : EIATTR_KPARAM_INFO
	.align		4
.L_27:
        /*0038*/ 	.byte	0x04, 0x17
        /*003a*/ 	.short	(.L_29 - .L_28)
.L_28:
        /*003c*/ 	.word	0x00000000
        /*0040*/ 	.short	0x0005
        /*0042*/ 	.short	0x0028
        /*0044*/ 	.byte	0x00, 0xf0, 0x21, 0x00


	//----- nvinfo : EIATTR_KPARAM_INFO
	.align		4
.L_29:
        /*0048*/ 	.byte	0x04, 0x17
        /*004a*/ 	.short	(.L_31 - .L_30)
.L_30:
        /*004c*/ 	.word	0x00000000
        /*0050*/ 	.short	0x0004
        /*0052*/ 	.short	0x0020
        /*0054*/ 	.byte	0x00, 0xf0, 0x21, 0x00


	//----- nvinfo : EIATTR_KPARAM_INFO
	.align		4
.L_31:
        /*0058*/ 	.byte	0x04, 0x17
        /*005a*/ 	.short	(.L_33 - .L_32)
.L_32:
        /*005c*/ 	.word	0x00000000
        /*0060*/ 	.short	0x0003
        /*0062*/ 	.short	0x0018
        /*0064*/ 	.byte	0x00, 0xf0, 0x21, 0x00


	//----- nvinfo : EIATTR_KPARAM_INFO
	.align		4
.L_33:
        /*0068*/ 	.byte	0x04, 0x17
        /*006a*/ 	.short	(.L_35 - .L_34)
.L_34:
        /*006c*/ 	.word	0x00000000
        /*0070*/ 	.short	0x0002
        /*0072*/ 	.short	0x0010
        /*0074*/ 	.byte	0x00, 0xf5, 0x21, 0x00


	//----- nvinfo : EIATTR_KPARAM_INFO
	.align		4
.L_35:
        /*0078*/ 	.byte	0x04, 0x17
        /*007a*/ 	.short	(.L_37 - .L_36)
.L_36:
        /*007c*/ 	.word	0x00000000
        /*0080*/ 	.short	0x0001
        /*0082*/ 	.short	0x0008
        /*0084*/ 	.byte	0x00, 0xf5, 0x21, 0x00


	//----- nvinfo : EIATTR_KPARAM_INFO
	.align		4
.L_37:
        /*0088*/ 	.byte	0x04, 0x17
        /*008a*/ 	.short	(.L_39 - .L_38)
.L_38:
        /*008c*/ 	.word	0x00000000
        /*0090*/ 	.short	0x0000
        /*0092*/ 	.short	0x0000
        /*0094*/ 	.byte	0x00, 0xf5, 0x21, 0x00


	//----- nvinfo : EIATTR_SPARSE_MMA_MASK
	.align		4
.L_39:
        /*0098*/ 	.byte	0x03, 0x50
        /*009a*/ 	.short	0x0000


	//----- nvinfo : EIATTR_MAXREG_COUNT
	.align		4
        /*009c*/ 	.byte	0x03, 0x1b
        /*009e*/ 	.short	0x00ff


	//----- nvinfo : EIATTR_MERCURY_ISA_VERSION
	.align		4
        /*00a0*/ 	.byte	0x03, 0x5f
        /*00a2*/ 	.short	0x0101


	//----- nvinfo : EIATTR_VRC_CTA_INIT_COUNT
	.align		4
        /*00a4*/ 	.byte	0x02, 0x4a
	.zero		1
	.zero		1


	//----- nvinfo : EIATTR_EXIT_INSTR_OFFSETS
	.align		4
        /*00a8*/ 	.byte	0x04, 0x1c
        /*00aa*/ 	.short	(.L_41 - .L_40)


	//   ....[0]....
.L_40:
        /*00ac*/ 	.word	0x00000080


	//   ....[1]....
        /*00b0*/ 	.word	0x000009a0


	//----- nvinfo : EIATTR_CRS_STACK_SIZE
	.align		4
.L_41:
        /*00b4*/ 	.byte	0x04, 0x1e
        /*00b6*/ 	.short	(.L_43 - .L_42)
.L_42:
        /*00b8*/ 	.word	0x00000000


	//----- nvinfo : EIATTR_CBANK_PARAM_SIZE
	.align		4
.L_43:
        /*00bc*/ 	.byte	0x03, 0x19
        /*00be*/ 	.short	0x0044


	//----- nvinfo : EIATTR_PARAM_CBANK
	.align		4
        /*00c0*/ 	.byte	0x04, 0x0a
        /*00c2*/ 	.short	(.L_45 - .L_44)
	.align		4
.L_44:
        /*00c4*/ 	.word	index@(.nv.constant0._Z23update_particles_kernelPdS_PKddddddi)
        /*00c8*/ 	.short	0x0380
        /*00ca*/ 	.short	0x0044


	//----- nvinfo : EIATTR_SW_WAR
	.align		4
.L_45:
        /*00cc*/ 	.byte	0x04, 0x36
        /*00ce*/ 	.short	(.L_47 - .L_46)
.L_46:
        /*00d0*/ 	.word	0x00000008
.L_47:


//--------------------- .nv.info._Z21compute_fields_kernelPKdS0_S0_S0_S0_S0_S0_S0_S0_S0_Pdiidddd --------------------------
	.section	.nv.info._Z21compute_fields_kernelPKdS0_S0_S0_S0_S0_S0_S0_S0_S0_Pdiidddd,"",@"SHT_CUDA_INFO"
	.sectionflags	@""
	.align	4


	//----- nvinfo : EIATTR_CUDA_API_VERSION
	.align		4
        /*0000*/ 	.byte	0x04, 0x37
        /*0002*/ 	.short	(.L_49 - .L_48)
.L_48:
        /*0004*/ 	.word	0x00000082


	//----- nvinfo : EIATTR_KPARAM_INFO
	.align		4
.L_49:
        /*0008*/ 	.byte	0x04, 0x17
        /*000a*/ 	.short	(.L_51 - .L_50)
.L_50:
        /*000c*/ 	.word	0x00000000
        /*0010*/ 	.short	0x0010
        /*0012*/ 	.short	0x0078
        /*0014*/ 	.byte	0x00, 0xf0, 0x21, 0x00


	//----- nvinfo : EIATTR_KPARAM_INFO
	.align		4
.L_51:
        /*0018*/ 	.byte	0x04, 0x17
        /*001a*/ 	.short	(.L_53 - .L_52)
.L_52:
        /*001c*/ 	.word	0x00000000
        /*0020*/ 	.short	0x000f
        /*0022*/ 	.short	0x0070
        /*0024*/ 	.byte	0x00, 0xf0, 0x21, 0x00


	//----- nvinfo : EIATTR_KPARAM_INFO
	.align		4
.L_53:
        /*0028*/ 	.byte	0x04, 0x17
        /*002a*/ 	.short	(.L_55 - .L_54)
.L_54:
        /*002c*/ 	.word	0x00000000
        /*0030*/ 	.short	0x000e
        /*0032*/ 	.short	0x0068
        /*0034*/ 	.byte	0x00, 0xf0, 0x21, 0x00


	//----- nvinfo : EIATTR_KPARAM_INFO
	.align		4
.L_55:
        /*0038*/ 	.byte	0x04, 0x17
        /*003a*/ 	.short	(.L_57 - .L_56)
.L_56:
        /*003c*/ 	.word	0x00000000
        /*0040*/ 	.short	0x000d
        /*0042*/ 	.short	0x0060
        /*0044*/ 	.byte	0x00, 0xf0, 0x21, 0x00


	//----- nvinfo : EIATTR_KPARAM_INFO
	.align		4
.L_57:
        /*0048*/ 	.byte	0x04, 0x17
        /*004a*/ 	.short	(.L_59 - .L_58)
.L_58:
        /*004c*/ 	.word	0x00000000
        /*0050*/ 	.short	0x000c
        /*0052*/ 	.short	0x005c
        /*0054*/ 	.byte	0x00, 0xf0, 0x11, 0x00


	//----- nvinfo : EIATTR_KPARAM_INFO
	.align		4
.L_59:
        /*0058*/ 	.byte	0x04, 0x17
        /*005a*/ 	.short	(.L_61 - .L_60)
.L_60:
        /*005c*/ 	.word	0x00000000
        /*0060*/ 	.short	0x000b
        /*0062*/ 	.short	0x0058
        /*0064*/ 	.byte	0x00, 0xf0, 0x11, 0x00


	//----- nvinfo : EIATTR_KPARAM_INFO
	.align		4
.L_61:
        /*0068*/ 	.byte	0x04, 0x17
        /*006a*/ 	.short	(.L_63 - .L_62)
.L_62:
        /*006c*/ 	.word	0x00000000
        /*0070*/ 	.short	0x000a
        /*0072*/ 	.short	0x0050
        /*0074*/ 	.byte	0x00, 0xf5, 0x21, 0x00


	//----- nvinfo : EIATTR_KPARAM_INFO
	.align		4
.L_63:
        /*0078*/ 	.byte	0x04, 0x17
        /*007a*/ 	.short	(.L_65 - .L_64)
.L_64:
        /*007c*/ 	.word	0x00000000
        /*0080*/ 	.short	0x0009
        /*0082*/ 	.short	0x0048
        /*0084*/ 	.byte	0x00, 0xf5, 0x21, 0x00


	//----- nvinfo : EIATTR_KPARAM_INFO
	.align		4
.L_65:
        /*0088*/ 	.byte	0x04, 0x17
        /*008a*/ 	.short	(.L_67 - .L_66)
.L_66:
        /*008c*/ 	.word	0x00000000
        /*0090*/ 	.short	0x0008
        /*0092*/ 	.short	0x0040
        /*0094*/ 	.byte	0x00, 0xf5, 0x21, 0x00


	//----- nvinfo : EIATTR_KPARAM_INFO
	.align		4
.L_67:
        /*0098*/ 	.byte	0x04, 0x17
        /*009a*/ 	.short	(.L_69 - .L_68)
.L_68:
        /*009c*/ 	.word	0x00000000
        /*00a0*/ 	.short	0x0007
        /*00a2*/ 	.short	0x0038
        /*00a4*/ 	.byte	0x00, 0xf5, 0x21, 0x00


	//----- nvinfo : EIATTR_KPARAM_INFO
	.align		4
.L_69:
        /*00a8*/ 	.byte	0x04, 0x17
        /*00aa*/ 	.short	(.L_71 - .L_70)
.L_70:
        /*00ac*/ 	.word	0x00000000
        /*00b0*/ 	.short	0x0006
        /*00b2*/ 	.short	0x0030
        /*00b4*/ 	.byte	0x00, 0xf5, 0x21, 0x00


	//----- nvinfo : EIATTR_KPARAM_INFO
	.align		4
.L_71:
        /*00b8*/ 	.byte	0x04, 0x17
        /*00ba*/ 	.short	(.L_73 - .L_72)
.L_72:
        /*00bc*/ 	.word	0x00000000
        /*00c0*/ 	.short	0x0005
        /*00c2*/ 	.short	0x0028
        /*00c4*/ 	.byte	0x00, 0xf5, 0x21, 0x00


	//----- nvinfo : EIATTR_KPARAM_INFO
	.align		4
.L_73:
        /*00c8*/ 	.byte	0x04, 0x17
        /*00ca*/ 	.short	(.L_75 - .L_74)
.L_74:
        /*00cc*/ 	.word	0x00000000
        /*00d0*/ 	.short	0x0004
        /*00d2*/ 	.short	0x0020
        /*00d4*/ 	.byte	0x00, 0xf5, 0x21, 0x00


	//----- nvinfo : EIATTR_KPARAM_INFO
	.align		4
.L_75:
        /*00d8*/ 	.byte	0x04, 0x17
        /*00da*/ 	.short	(.L_77 - .L_76)
.L_76:
        /*00dc*/ 	.word	0x00000000
        /*00e0*/ 	.short	0x0003
        /*00e2*/ 	.short	0x0018
        /*00e4*/ 	.byte	0x00, 0xf5, 0x21, 0x00


	//----- nvinfo : EIATTR_KPARAM_INFO
	.align		4
.L_77:
        /*00e8*/ 	.byte	0x04, 0x17
        /*00ea*/ 	.short	(.L_79 - .L_78)
.L_78:
        /*00ec*/ 	.word	0x00000000
        /*00f0*/ 	.short	0x0002
        /*00f2*/ 	.short	0x0010
        /*00f4*/ 	.byte	0x00, 0xf5, 0x21, 0x00


	//----- nvinfo : EIATTR_KPARAM_INFO
	.align		4
.L_79:
        /*00f8*/ 	.byte	0x04, 0x17
        /*00fa*/ 	.short	(.L_81 - .L_80)
.L_80:
        /*00fc*/ 	.word	0x00000000
        /*0100*/ 	.short	0x0001
        /*0102*/ 	.short	0x0008
        /*0104*/ 	.byte	0x00, 0xf5, 0x21, 0x00


	//----- nvinfo : EIATTR_KPARAM_INFO
	.align		4
.L_81:
        /*0108*/ 	.byte	0x04, 0x17
        /*010a*/ 	.short	(.L_83 - .L_82)
.L_82:
        /*010c*/ 	.word	0x00000000
        /*0110*/ 	.short	0x0000
        /*0112*/ 	.short	0x0000
        /*0114*/ 	.byte	0x00, 0xf5, 0x21, 0x00


	//----- nvinfo : EIATTR_SPARSE_MMA_MASK
	.align		4
.L_83:
        /*0118*/ 	.byte	0x03, 0x50
        /*011a*/ 	.short	0x0000


	//----- nvinfo : EIATTR_MAXREG_COUNT
	.align		4
        /*011c*/ 	.byte	0x03, 0x1b
        /*011e*/ 	.short	0x00ff


	//----- nvinfo : EIATTR_MERCURY_ISA_VERSION
	.align		4
        /*0120*/ 	.byte	0x03, 0x5f
        /*0122*/ 	.short	0x0101


	//----- nvinfo : EIATTR_VRC_CTA_INIT_COUNT
	.align		4
        /*0124*/ 	.byte	0x02, 0x4a
	.zero		1
	.zero		1


	//----- nvinfo : EIATTR_EXIT_INSTR_OFFSETS
	.align		4
        /*0128*/ 	.byte	0x04, 0x1c
        /*012a*/ 	.short	(.L_85 - .L_84)


	//   ....[0]....
.L_84:
        /*012c*/ 	.word	0x00000070


	//   ....[1]....
        /*0130*/ 	.word	0x00001d30


	//----- nvinfo : EIATTR_CRS_STACK_SIZE
	.align		4
.L_85:
        /*0134*/ 	.byte	0x04, 0x1e
        /*0136*/ 	.short	(.L_87 - .L_86)
.L_86:
        /*0138*/ 	.word	0x00000000


	//----- nvinfo : EIATTR_CBANK_PARAM_SIZE
	.align		4
.L_87:
        /*013c*/ 	.byte	0x03, 0x19
        /*013e*/ 	.short	0x0080


	//----- nvinfo : EIATTR_PARAM_CBANK
	.align		4
        /*0140*/ 	.byte	0x04, 0x0a
        /*0142*/ 	.short	(.L_89 - .L_88)
	.align		4
.L_88:
        /*0144*/ 	.word	index@(.nv.constant0._Z21compute_fields_kernelPKdS0_S0_S0_S0_S0_S0_S0_S0_S0_Pdiidddd)
        /*0148*/ 	.short	0x0380
        /*014a*/ 	.short	0x0080


	//----- nvinfo : EIATTR_SW_WAR
	.align		4
.L_89:
        /*014c*/ 	.byte	0x04, 0x36
        /*014e*/ 	.short	(.L_91 - .L_90)
.L_90:
        /*0150*/ 	.word	0x00000008
.L_91:


//--------------------- .nv.callgraph             --------------------------
	.section	.nv.callgraph,"",@"SHT_CUDA_CALLGRAPH"
	.align	4
	.sectionentsize	8
	.align		4
        /*0000*/ 	.word	0x00000000
	.align		4
        /*0004*/ 	.word	0xffffffff
	.align		4
        /*0008*/ 	.word	0x00000000
	.align		4
        /*000c*/ 	.word	0xfffffffe
	.align		4
        /*0010*/ 	.word	0x00000000
	.align		4
        /*0014*/ 	.word	0xfffffffd
	.align		4
        /*0018*/ 	.word	0x00000000
	.align		4
        /*001c*/ 	.word	0xfffffffc


//--------------------- .nv.constant4             --------------------------
	.section	.nv.constant4,"a",@progbits
	.align	8
	.align		8
.nv.constant4:
        /*0000*/ 	.dword	__cudart_i2opi_d
	.align		8
        /*0008*/ 	.dword	__cudart_sin_cos_coeffs


//--------------------- .text._Z23update_particles_kernelPdS_PKddddddi --------------------------
	.section	.text._Z23update_particles_kernelPdS_PKddddddi,"ax",@progbits
	.align	128
        .global         _Z23update_particles_kernelPdS_PKddddddi
        .type           _Z23update_particles_kernelPdS_PKddddddi,@function
        .size           _Z23update_particles_kernelPdS_PKddddddi,(.L_x_38 - _Z23update_particles_kernelPdS_PKddddddi)
        .other          _Z23update_particles_kernelPdS_PKddddddi,@"STO_CUDA_ENTRY STV_DEFAULT"
_Z23update_particles_kernelPdS_PKddddddi:
.text._Z23update_particles_kernelPdS_PKddddddi:
[----:B------:R-:W0:Y:S01]  /*0000*/  LDC R1, c[0x0][0x37c] ;  /* 0x0000df00ff017b82 */ /* 0x000e220000000800 */
[----:B------:R-:W1:Y:S07]  /*0010*/  S2R R0, SR_TID.X ;  /* 0x0000000000007919 */ /* 0x000e6e0000002100 */
[----:B------:R-:W1:Y:S01]  /*0020*/  S2UR UR4, SR_CTAID.X ;  /* 0x00000000000479c3 */ /* 0x000e620000002500 */
[----:B------:R-:W2:Y:S01]  /*0030*/  LDCU UR5, c[0x0][0x3c0] ;  /* 0x00007800ff0577ac */ /* 0x000ea20008000800 */
[----:B0-----:R-:W-:-:S06]  /*0040*/  VIADD R1, R1, 0xffffffd8 ;  /* 0xffffffd801017836 */ /* 0x001fcc0000000000 */
[----:B------:R-:W1:Y:S02]  /*0050*/  LDC R5, c[0x0][0x360] ;  /* 0x0000d800ff057b82 */ /* 0x000e640000000800 */
[----:B-1----:R-:W-:-:S05]  /*0060*/  IMAD R5, R5, UR4, R0 ;  /* 0x0000000405057c24 */ /* 0x002fca000f8e0200 */
[----:B--2---:R-:W-:-:S13]  /*0070*/  ISETP.GE.AND P0, PT, R5, UR5, PT ;  /* 0x0000000505007c0c */ /* 0x004fda000bf06270 */
[----:B------:R-:W-:Y:S05]  /*0080*/  @P0 EXIT ;  /* 0x000000000000094d */ /* 0x000fea0003800000 */
[----:B------:R-:W0:Y:S01]  /*0090*/  LDC.64 R8, c[0x0][0x390] ;  /* 0x0000e400ff087b82 */ /* 0x000e220000000a00 */
[----:B------:R-:W1:Y:S07]  /*00a0*/  LDCU.64 UR4, c[0x0][0x358] ;  /* 0x00006b00ff0477ac */ /* 0x000e6e0008000a00 */
[----:B------:R-:W2:Y:S08]  /*00b0*/  LDC.64 R20, c[0x0][0x380] ;  /* 0x0000e000ff147b82 */ /* 0x000eb00000000a00 */
[----:B------:R-:W3:Y:S01]  /*00c0*/  LDC.64 R2, c[0x0][0x388] ;  /* 0x0000e200ff027b82 */ /* 0x000ee20000000a00 */
[----:B0-----:R-:W-:-:S07]  /*00d0*/  IMAD.WIDE R8, R5, 0x8, R8 ;  /* 0x0000000805087825 */ /* 0x001fce00078e0208 */
[----:B------:R-:W0:Y:S01]  /*00e0*/  LDC.64 R22, c[0x0][0x398] ;  /* 0x0000e600ff167b82 */ /* 0x000e220000000a00 */
[----:B-1----:R-:W0:Y:S01]  /*00f0*/  LDG.E.64.CONSTANT R8, desc[UR4][R8.64] ;  /* 0x0000000408087981 */ /* 0x002e22000c1e9b00 */
[----:B--2---:R-:W-:-:S04]  /*0100*/  IMAD.WIDE R20, R5, 0x8, R20 ;  /* 0x0000000805147825 */ /* 0x004fc800078e0214 */
[----:B---3--:R-:W-:Y:S02]  /*0110*/  IMAD.WIDE R2, R5, 0x8, R2 ;  /* 0x0000000805027825 */ /* 0x008fe400078e0202 */
[----:B------:R1:W5:Y:S04]  /*0120*/  LDG.E.64 R4, desc[UR4][R20.64] ;  /* 0x0000000414047981 */ /* 0x000368000c1e1b00 */
[----:B------:R1:W5:Y:S01]  /*0130*/  LDG.E.64 R6, desc[UR4][R2.64] ;  /* 0x0000000402067981 */ /* 0x000362000c1e1b00 */
[----:B------:R-:W-:Y:S01]  /*0140*/  BSSY.RECONVERGENT B0, `(.L_x_0) ;  /* 0x0000020000007945 */ /* 0x000fe20003800200 */
[----:B0-----:R-:W-:-:S08]  /*0150*/  DMUL R22, R8, R22 ;  /* 0x0000001608167228 */ /* 0x001fd00000000000 */
[----:B------:R-:W-:-:S14]  /*0160*/  DSETP.NEU.AND P0, PT, |R22|, +INF , PT ;  /* 0x7ff000001600742a */ /* 0x000fdc0003f0d200 */
[----:B------:R-:W-:Y:S01]  /*0170*/  @!P0 DMUL R24, RZ, R22 ;  /* 0x00000016ff188228 */ /* 0x000fe20000000000 */
[----:B------:R-:W-:Y:S01]  /*0180*/  @!P0 IMAD.MOV.U32 R0, RZ, RZ, 0x1 ;  /* 0x00000001ff008424 */ /* 0x000fe200078e00ff */
[----:B-1----:R-:W-:Y:S09]  /*0190*/  @!P0 BRA `(.L_x_1) ;  /* 0x0000000000688947 */ /* 0x002ff20003800000 */
[----:B------:R-:W-:Y:S01]  /*01a0*/  UMOV UR6, 0x6dc9c883 ;  /* 0x6dc9c88300067882 */ /* 0x000fe20000000000 */
[----:B------:R-:W-:Y:S01]  /*01b0*/  UMOV UR7, 0x3fe45f30 ;  /* 0x3fe45f3000077882 */ /* 0x000fe20000000000 */
[C---:B------:R-:W-:Y:S01]  /*01c0*/  DSETP.GE.AND P0, PT, |R22|.reuse, 2.14748364800000000000e+09, PT ;  /* 0x41e000001600742a */ /* 0x040fe20003f06200 */
[----:B------:R-:W-:Y:S01]  /*01d0*/  BSSY.RECONVERGENT B1, `(.L_x_2) ;  /* 0x0000015000017945 */ /* 0x000fe20003800200 */
[----:B------:R-:W-:Y:S01]  /*01e0*/  DMUL R8, R22, UR6 ;  /* 0x0000000616087c28 */ /* 0x000fe20008000000 */
[----:B------:R-:W-:Y:S01]  /*01f0*/  UMOV UR6, 0x54442d18 ;  /* 0x54442d1800067882 */ /* 0x000fe20000000000 */
[----:B------:R-:W-:-:S04]  /*0200*/  UMOV UR7, 0x3ff921fb ;  /* 0x3ff921fb00077882 */ /* 0x000fc80000000000 */
[----:B------:R-:W0:Y:S08]  /*0210*/  F2I.F64 R0, R8 ;  /* 0x0000000800007311 */ /* 0x000e300000301100 */
[----:B0-----:R-:W0:Y:S02]  /*0220*/  I2F.F64 R24, R0 ;  /* 0x0000000000187312 */ /* 0x001e240000201c00 */
[----:B0-----:R-:W-:Y:S01]  /*0230*/  DFMA R10, R24, -UR6, R22 ;  /* 0x80000006180a7c2b */ /* 0x001fe20008000016 */
[----:B------:R-:W-:Y:S01]  /*0240*/  UMOV UR6, 0x33145c00 ;  /* 0x33145c0000067882 */ /* 0x000fe20000000000 */
[----:B------:R-:W-:-:S06]  /*0250*/  UMOV UR7, 0x3c91a626 ;  /* 0x3c91a62600077882 */ /* 0x000fcc0000000000 */
[----:B------:R-:W-:Y:S01]  /*0260*/  DFMA R10, R24, -UR6, R10 ;  /* 0x80000006180a7c2b */ /* 0x000fe2000800000a */
[----:B------:R-:W-:Y:S01]  /*0270*/  UMOV UR6, 0x252049c0 ;  /* 0x252049c000067882 */ /* 0x000fe20000000000 */
[----:B------:R-:W-:-:S06]  /*0280*/  UMOV UR7, 0x397b839a ;  /* 0x397b839a00077882 */ /* 0x000fcc0000000000 */
[----:B------:R-:W-:Y:S01]  /*0290*/  DFMA R24, R24, -UR6, R10 ;  /* 0x8000000618187c2b */ /* 0x000fe2000800000a */
[----:B------:R-:W-:Y:S10]  /*02a0*/  @!P0 BRA `(.L_x_3) ;  /* 0x00000000001c8947 */ /* 0x000ff40003800000 */
[----:B------:R-:W-:Y:S01]  /*02b0*/  IMAD.MOV.U32 R0, RZ, RZ, R22 ;  /* 0x000000ffff007224 */ /* 0x000fe200078e0016 */
[----:B------:R-:W-:Y:S01]  /*02c0*/  MOV R18, 0x2f0 ;  /* 0x000002f000127802 */ /* 0x000fe20000000f00 */
[----:B------:R-:W-:-:S07]  /*02d0*/  IMAD.MOV.U32 R17, RZ, RZ, R23 ;  /* 0x000000ffff117224 */ /* 0x000fce00078e0017 */
[----:B-----5:R-:W-:Y:S05]  /*02e0*/  CALL.REL.NOINC `($_Z23update_particles_kernelPdS_PKddddddi$__internal_trig_reduction_slowpathd) ;  /* 0x0000000400b07944 */ /* 0x020fea0003c00000 */
[----:B------:R-:W-:Y:S02]  /*02f0*/  IMAD.MOV.U32 R0, RZ, RZ, R12 ;  /* 0x000000ffff007224 */ /* 0x000fe400078e000c */
[----:B------:R-:W-:Y:S02]  /*0300*/  IMAD.MOV.U32 R24, RZ, RZ, R26 ;  /* 0x000000ffff187224 */ /* 0x000fe400078e001a */
[----:B------:R-:W-:-:S07]  /*0310*/  IMAD.MOV.U32 R25, RZ, RZ, R27 ;  /* 0x000000ffff197224 */ /* 0x000fce00078e001b */
.L_x_3:
[----:B------:R-:W-:Y:S05]  /*0320*/  BSYNC.RECONVERGENT B1 ;  /* 0x0000000000017941 */ /* 0x000fea0003800200 */
.L_x_2:
[----:B------:R-:W-:-:S07]  /*0330*/  VIADD R0, R0, 0x1 ;  /* 0x0000000100007836 */ /* 0x000fce0000000000 */
.L_x_1:
[----:B------:R-:W-:Y:S05]  /*0340*/  BSYNC.RECONVERGENT B0 ;  /* 0x0000000000007941 */ /* 0x000fea0003800200 */
.L_x_0:
[----:B------:R-:W0:Y:S01]  /*0350*/  LDCU.64 UR6, c[0x4][0x8] ;  /* 0x01000100ff0677ac */ /* 0x000e220008000a00 */
[----:B------:R-:W-:-:S05]  /*0360*/  IMAD.SHL.U32 R8, R0, 0x40, RZ ;  /* 0x0000004000087824 */ /* 0x000fca00078e00ff */
[----:B------:R-:W-:-:S04]  /*0370*/  LOP3.LUT R8, R8, 0x40, RZ, 0xc0, !PT ;  /* 0x0000004008087812 */ /* 0x000fc800078ec0ff */
[----:B0-----:R-:W-:-:S05]  /*0380*/  IADD3 R16, P0, PT, R8, UR6, RZ ;  /* 0x0000000608107c10 */ /* 0x001fca000ff1e0ff */
[----:B------:R-:W-:-:S05]  /*0390*/  IMAD.X R17, RZ, RZ, UR7, P0 ;  /* 0x00000007ff117e24 */ /* 0x000fca00080e06ff */
[----:B------:R-:W2:Y:S04]  /*03a0*/  LDG.E.128.CONSTANT R8, desc[UR4][R16.64] ;  /* 0x0000000410087981 */ /* 0x000ea8000c1e9d00 */
[----:B------:R-:W3:Y:S04]  /*03b0*/  LDG.E.128.CONSTANT R12, desc[UR4][R16.64+0x10] ;  /* 0x00001004100c7981 */ /* 0x000ee8000c1e9d00 */
[----:B------:R-:W4:Y:S01]  /*03c0*/  LDG.E.128.CONSTANT R16, desc[UR4][R16.64+0x20] ;  /* 0x0000200410107981 */ /* 0x000f22000c1e9d00 */
[----:B------:R-:W-:Y:S01]  /*03d0*/  LOP3.LUT R26, R0, 0x1, RZ, 0xc0, !PT ;  /* 0x00000001001a7812 */ /* 0x000fe200078ec0ff */
[----:B------:R-:W-:Y:S01]  /*03e0*/  IMAD.MOV.U32 R27, RZ, RZ, 0x3da8ff83 ;  /* 0x3da8ff83ff1b7424 */ /* 0x000fe200078e00ff */
[----:B------:R-:W-:Y:S01]  /*03f0*/  DMUL R28, R24, R24 ;  /* 0x00000018181c7228 */ /* 0x000fe20000000000 */
[----:B------:R-:W-:Y:S01]  /*0400*/  BSSY.RECONVERGENT B0, `(.L_x_4) ;  /* 0x000002c000007945 */ /* 0x000fe20003800200 */
[----:B------:R-:W-:Y:S01]  /*0410*/  ISETP.NE.U32.AND P0, PT, R26, 0x1, PT ;  /* 0x000000011a00780c */ /* 0x000fe20003f05070 */
[----:B------:R-:W-:Y:S01]  /*0420*/  IMAD.MOV.U32 R26, RZ, RZ, 0x20fd8164 ;  /* 0x20fd8164ff1a7424 */ /* 0x000fe200078e00ff */
[----:B------:R-:W-:-:S02]  /*0430*/  DSETP.NEU.AND P1, PT, |R22|, +INF , PT ;  /* 0x7ff000001600742a */ /* 0x000fc40003f2d200 */
[----:B------:R-:W-:Y:S02]  /*0440*/  FSEL R27, -R27, 0.11223486810922622681, !P0 ;  /* 0x3de5db651b1b7808 */ /* 0x000fe40004000100 */
[----:B------:R-:W-:-:S06]  /*0450*/  FSEL R26, R26, -8.06006814911005101289e+34, !P0 ;  /* 0xf9785eba1a1a7808 */ /* 0x000fcc0004000000 */
[----:B--2---:R-:W-:-:S04]  /*0460*/  DFMA R8, R28, R26, R8 ;  /* 0x0000001a1c08722b */ /* 0x004fc80000000008 */
[----:B------:R-:W-:-:S04]  /*0470*/  @!P1 DMUL R26, RZ, R22 ;  /* 0x00000016ff1a9228 */ /* 0x000fc80000000000 */
[----:B------:R-:W-:-:S08]  /*0480*/  DFMA R8, R28, R8, R10 ;  /* 0x000000081c08722b */ /* 0x000fd0000000000a */
[----:B---3--:R-:W-:-:S08]  /*0490*/  DFMA R8, R28, R8, R12 ;  /* 0x000000081c08722b */ /* 0x008fd0000000000c */
[----:B------:R-:W-:-:S08]  /*04a0*/  DFMA R8, R28, R8, R14 ;  /* 0x000000081c08722b */ /* 0x000fd0000000000e */
[----:B----4-:R-:W-:-:S08]  /*04b0*/  DFMA R8, R28, R8, R16 ;  /* 0x000000081c08722b */ /* 0x010fd00000000010 */
[----:B------:R-:W-:-:S08]  /*04c0*/  DFMA R8, R28, R8, R18 ;  /* 0x000000081c08722b */ /* 0x000fd00000000012 */
[----:B------:R-:W-:Y:S02]  /*04d0*/  DFMA R24, R8, R24, R24 ;  /* 0x000000180818722b */ /* 0x000fe40000000018 */
[----:B------:R-:W-:-:S10]  /*04e0*/  DFMA R8, R28, R8, 1 ;  /* 0x3ff000001c08742b */ /* 0x000fd40000000008 */
[----:B------:R-:W-:Y:S02]  /*04f0*/  FSEL R10, R8, R24, !P0 ;  /* 0x00000018080a7208 */ /* 0x000fe40004000000 */
[----:B------:R-:W-:Y:S02]  /*0500*/  FSEL R11, R9, R25, !P0 ;  /* 0x00000019090b7208 */ /* 0x000fe40004000000 */
[----:B------:R-:W-:Y:S01]  /*0510*/  LOP3.LUT P0, RZ, R0, 0x2, RZ, 0xc0, !PT ;  /* 0x0000000200ff7812 */ /* 0x000fe2000780c0ff */
[----:B------:R-:W-:-:S03]  /*0520*/  @!P1 IMAD.MOV.U32 R0, RZ, RZ, RZ ;  /* 0x000000ffff009224 */ /* 0x000fc600078e00ff */
[----:B------:R-:W-:-:S10]  /*0530*/  DADD R8, RZ, -R10 ;  /* 0x00000000ff087229 */ /* 0x000fd4000000080a */
[----:B------:R-:W-:Y:S02]  /*0540*/  FSEL R24, R10, R8, !P0 ;  /* 0x000000080a187208 */ /* 0x000fe40004000000 */
[----:B------:R-:W-:Y:S01]  /*0550*/  FSEL R25, R11, R9, !P0 ;  /* 0x000000090b197208 */ /* 0x000fe20004000000 */
[----:B------:R-:W-:Y:S06]  /*0560*/  @!P1 BRA `(.L_x_5) ;  /* 0x0000000000549947 */ /* 0x000fec0003800000 */
[----:B------:R-:W-:Y:S01]  /*0570*/  UMOV UR6, 0x6dc9c883 ;  /* 0x6dc9c88300067882 */ /* 0x000fe20000000000 */
[----:B------:R-:W-:Y:S01]  /*0580*/  UMOV UR7, 0x3fe45f30 ;  /* 0x3fe45f3000077882 */ /* 0x000fe20000000000 */
[C---:B------:R-:W-:Y:S02]  /*0590*/  DSETP.GE.AND P0, PT, |R22|.reuse, 2.14748364800000000000e+09, PT ;  /* 0x41e000001600742a */ /* 0x040fe40003f06200 */
        /* <DEDUP_REMOVED lines=17> */
[----:B------:R-:W-:-:S07]  /*06b0*/  IMAD.MOV.U32 R0, RZ, RZ, R12 ;  /* 0x000000ffff007224 */ /* 0x000fce00078e000c */
.L_x_5:
[----:B------:R-:W-:Y:S05]  /*06c0*/  BSYNC.RECONVERGENT B0 ;  /* 0x0000000000007941 */ /* 0x000fea0003800200 */
.L_x_4:
[----:B------:R-:W0:Y:S01]  /*06d0*/  LDCU.64 UR6, c[0x4][0x8] ;  /* 0x01000100ff0677ac */ /* 0x000e220008000a00 */
[C---:B------:R-:W-:Y:S01]  /*06e0*/  IMAD.SHL.U32 R8, R0.reuse, 0x40, RZ ;  /* 0x0000004000087824 */ /* 0x040fe200078e00ff */
[----:B------:R-:W-:Y:S01]  /*06f0*/  LOP3.LUT R22, R0, 0x1, RZ, 0xc0, !PT ;  /* 0x0000000100167812 */ /* 0x000fe200078ec0ff */
[----:B------:R-:W-:Y:S01]  /*0700*/  IMAD.MOV.U32 R23, RZ, RZ, 0x3da8ff83 ;  /* 0x3da8ff83ff177424 */ /* 0x000fe200078e00ff */
[----:B------:R-:W-:Y:S01]  /*0710*/  DMUL R28, R26, R26 ;  /* 0x0000001a1a1c7228 */ /* 0x000fe20000000000 */
[----:B------:R-:W1:Y:S01]  /*0720*/  LDCU.128 UR8, c[0x0][0x3a0] ;  /* 0x00007400ff0877ac */ /* 0x000e620008000c00 */
[----:B------:R-:W-:-:S04]  /*0730*/  LOP3.LUT R8, R8, 0x40, RZ, 0xc0, !PT ;  /* 0x0000004008087812 */ /* 0x000fc800078ec0ff */
[----:B0-----:R-:W-:-:S05]  /*0740*/  IADD3 R16, P0, PT, R8, UR6, RZ ;  /* 0x0000000608107c10 */ /* 0x001fca000ff1e0ff */
[----:B------:R-:W-:-:S05]  /*0750*/  IMAD.X R17, RZ, RZ, UR7, P0 ;  /* 0x00000007ff117e24 */ /* 0x000fca00080e06ff */
[----:B------:R-:W2:Y:S04]  /*0760*/  LDG.E.128.CONSTANT R8, desc[UR4][R16.64] ;  /* 0x0000000410087981 */ /* 0x000ea8000c1e9d00 */
[----:B------:R-:W3:Y:S04]  /*0770*/  LDG.E.128.CONSTANT R12, desc[UR4][R16.64+0x10] ;  /* 0x00001004100c7981 */ /* 0x000ee8000c1e9d00 */
[----:B------:R-:W4:Y:S01]  /*0780*/  LDG.E.128.CONSTANT R16, desc[UR4][R16.64+0x20] ;  /* 0x0000200410107981 */ /* 0x000f22000c1e9d00 */
[----:B------:R-:W-:Y:S01]  /*0790*/  ISETP.NE.U32.AND P0, PT, R22, 0x1, PT ;  /* 0x000000011600780c */ /* 0x000fe20003f05070 */
[----:B------:R-:W-:Y:S01]  /*07a0*/  IMAD.MOV.U32 R22, RZ, RZ, 0x20fd8164 ;  /* 0x20fd8164ff167424 */ /* 0x000fe200078e00ff */
[----:B-1---5:R-:W-:-:S02]  /*07b0*/  DADD R6, R6, -UR10 ;  /* 0x8000000a06067e29 */ /* 0x022fc40008000000 */
[----:B------:R-:W-:Y:S01]  /*07c0*/  FSEL R23, -R23, 0.11223486810922622681, !P0 ;  /* 0x3de5db6517177808 */ /* 0x000fe20004000100 */
[----:B------:R-:W-:Y:S01]  /*07d0*/  DADD R4, R4, -UR8 ;  /* 0x8000000804047e29 */ /* 0x000fe20008000000 */
[----:B------:R-:W-:-:S06]  /*07e0*/  FSEL R22, R22, -8.06006814911005101289e+34, !P0 ;  /* 0xf9785eba16167808 */ /* 0x000fcc0004000000 */
[----:B--2---:R-:W-:-:S08]  /*07f0*/  DFMA R8, R28, R22, R8 ;  /* 0x000000161c08722b */ /* 0x004fd00000000008 */
[C---:B------:R-:W-:Y:S01]  /*0800*/  DFMA R8, R28.reuse, R8, R10 ;  /* 0x000000081c08722b */ /* 0x040fe2000000000a */
[----:B------:R-:W0:Y:S07]  /*0810*/  LDC.64 R10, c[0x0][0x3b0] ;  /* 0x0000ec00ff0a7b82 */ /* 0x000e2e0000000a00 */
[C---:B---3--:R-:W-:Y:S01]  /*0820*/  DFMA R8, R28.reuse, R8, R12 ;  /* 0x000000081c08722b */ /* 0x048fe2000000000c */
[----:B------:R-:W0:Y:S07]  /*0830*/  LDC.64 R12, c[0x0][0x398] ;  /* 0x0000e600ff0c7b82 */ /* 0x000e2e0000000a00 */
[----:B------:R-:W-:-:S08]  /*0840*/  DFMA R8, R28, R8, R14 ;  /* 0x000000081c08722b */ /* 0x000fd0000000000e */
[----:B----4-:R-:W-:-:S08]  /*0850*/  DFMA R8, R28, R8, R16 ;  /* 0x000000081c08722b */ /* 0x010fd00000000010 */
[----:B------:R-:W-:Y:S02]  /*0860*/  DFMA R8, R28, R8, R18 ;  /* 0x000000081c08722b */ /* 0x000fe40000000012 */
[----:B0-----:R-:W-:-:S06]  /*0870*/  DFMA R10, R12, R10, UR8 ;  /* 0x000000080c0a7e2b */ /* 0x001fcc000800000a */
[----:B------:R-:W-:Y:S02]  /*0880*/  DFMA R26, R8, R26, R26 ;  /* 0x0000001a081a722b */ /* 0x000fe4000000001a */
[----:B------:R-:W-:-:S10]  /*0890*/  DFMA R8, R28, R8, 1 ;  /* 0x3ff000001c08742b */ /* 0x000fd40000000008 */
[----:B------:R-:W-:Y:S02]  /*08a0*/  FSEL R16, R8, R26, !P0 ;  /* 0x0000001a08107208 */ /* 0x000fe40004000000 */
[----:B------:R-:W-:Y:S02]  /*08b0*/  FSEL R17, R9, R27, !P0 ;  /* 0x0000001b09117208 */ /* 0x000fe40004000000 */
[----:B------:R-:W0:Y:S01]  /*08c0*/  LDC.64 R8, c[0x0][0x3b8] ;  /* 0x0000ee00ff087b82 */ /* 0x000e220000000a00 */
[----:B------:R-:W-:-:S03]  /*08d0*/  LOP3.LUT P0, RZ, R0, 0x2, RZ, 0xc0, !PT ;  /* 0x0000000200ff7812 */ /* 0x000fc6000780c0ff */
[----:B------:R-:W-:-:S10]  /*08e0*/  DADD R14, RZ, -R16 ;  /* 0x00000000ff0e7229 */ /* 0x000fd40000000810 */
[----:B------:R-:W-:Y:S02]  /*08f0*/  FSEL R14, R16, R14, !P0 ;  /* 0x0000000e100e7208 */ /* 0x000fe40004000000 */
[----:B------:R-:W-:-:S06]  /*0900*/  FSEL R15, R17, R15, !P0 ;  /* 0x0000000f110f7208 */ /* 0x000fcc0004000000 */
[-C--:B------:R-:W-:Y:S02]  /*0910*/  DMUL R16, R6, R14.reuse ;  /* 0x0000000e06107228 */ /* 0x080fe40000000000 */
[----:B------:R-:W-:Y:S02]  /*0920*/  DMUL R14, R4, R14 ;  /* 0x0000000e040e7228 */ /* 0x000fe40000000000 */
[----:B0-----:R-:W-:-:S04]  /*0930*/  DFMA R8, R12, R8, UR10 ;  /* 0x0000000a0c087e2b */ /* 0x001fc80008000008 */
[C---:B------:R-:W-:Y:S02]  /*0940*/  DFMA R16, R24.reuse, R4, -R16 ;  /* 0x000000041810722b */ /* 0x040fe40000000810 */
[----:B------:R-:W-:-:S06]  /*0950*/  DFMA R14, R24, R6, R14 ;  /* 0x00000006180e722b */ /* 0x000fcc000000000e */
[----:B------:R-:W-:Y:S02]  /*0960*/  DADD R10, R16, R10 ;  /* 0x00000000100a7229 */ /* 0x000fe4000000000a */
[----:B------:R-:W-:-:S05]  /*0970*/  DADD R8, R14, R8 ;  /* 0x000000000e087229 */ /* 0x000fca0000000008 */
[----:B------:R-:W-:Y:S04]  /*0980*/  STG.E.64 desc[UR4][R20.64], R10 ;  /* 0x0000000a14007986 */ /* 0x000fe8000c101b04 */
[----:B------:R-:W-:Y:S01]  /*0990*/  STG.E.64 desc[UR4][R2.64], R8 ;  /* 0x0000000802007986 */ /* 0x000fe2000c101b04 */
[----:B------:R-:W-:Y:S05]  /*09a0*/  EXIT ;  /* 0x000000000000794d */ /* 0x000fea0003800000 */
        .type           $_Z23update_particles_kernelPdS_PKddddddi$__internal_trig_reduction_slowpathd,@function
        .size           $_Z23update_particles_kernelPdS_PKddddddi$__internal_trig_reduction_slowpathd,(.L_x_38 - $_Z23update_particles_kernelPdS_PKddddddi$__internal_trig_reduction_slowpathd)
$_Z23update_particles_kernelPdS_PKddddddi$__internal_trig_reduction_slowpathd:
[--C-:B------:R-:W-:Y:S01]  /*09b0*/  SHF.R.U32.HI R16, RZ, 0x14, R17.reuse ;  /* 0x00000014ff107819 */ /* 0x100fe20000011611 */
[----:B------:R-:W-:Y:S02]  /*09c0*/  IMAD.MOV.U32 R27, RZ, RZ, R17 ;  /* 0x000000ffff1b7224 */ /* 0x000fe400078e0011 */
[----:B------:R-:W-:Y:S01]  /*09d0*/  IMAD.MOV.U32 R12, RZ, RZ, RZ ;  /* 0x000000ffff0c7224 */ /* 0x000fe200078e00ff */
[----:B------:R-:W-:-:S04]  /*09e0*/  LOP3.LUT R8, R16, 0x7ff, RZ, 0xc0, !PT ;  /* 0x000007ff10087812 */ /* 0x000fc800078ec0ff */
[----:B------:R-:W-:-:S13]  /*09f0*/  ISETP.NE.AND P0, PT, R8, 0x7ff, PT ;  /* 0x000007ff0800780c */ /* 0x000fda0003f05270 */
[----:B------:R-:W-:Y:S05]  /*0a00*/  @!P0 BRA `(.L_x_6) ;  /* 0x0000000800688947 */ /* 0x000fea0003800000 */
[----:B------:R-:W-:Y:S01]  /*0a10*/  VIADD R8, R8, 0xfffffc00 ;  /* 0xfffffc0008087836 */ /* 0x000fe20000000000 */
[----:B------:R-:W-:Y:S01]  /*0a20*/  BSSY.RECONVERGENT B2, `(.L_x_7) ;  /* 0x0000034000027945 */ /* 0x000fe20003800200 */
[----:B------:R-:W-:-:S03]  /*0a30*/  CS2R R12, SRZ ;  /* 0x00000000000c7805 */ /* 0x000fc6000001ff00 */
[----:B------:R-:W-:Y:S02]  /*0a40*/  SHF.R.U32.HI R14, RZ, 0x6, R8 ;  /* 0x00000006ff0e7819 */ /* 0x000fe40000011608 */
[----:B------:R-:W-:Y:S02]  /*0a50*/  ISETP.GE.U32.AND P0, PT, R8, 0x80, PT ;  /* 0x000000800800780c */ /* 0x000fe40003f06070 */
[C---:B------:R-:W-:Y:S02]  /*0a60*/  IADD3 R8, PT, PT, -R14.reuse, 0x13, RZ ;  /* 0x000000130e087810 */ /* 0x040fe40007ffe1ff */
[----:B------:R-:W-:Y:S02]  /*0a70*/  IADD3 R10, PT, PT, -R14, 0xf, RZ ;  /* 0x0000000f0e0a7810 */ /* 0x000fe40007ffe1ff */
[----:B------:R-:W-:-:S04]  /*0a80*/  SEL R11, R8, 0x12, P0 ;  /* 0x00000012080b7807 */ /* 0x000fc80000000000 */
[----:B------:R-:W-:-:S13]  /*0a90*/  ISETP.GE.AND P0, PT, R10, R11, PT ;  /* 0x0000000b0a00720c */ /* 0x000fda0003f06270 */
[----:B------:R-:W-:Y:S05]  /*0aa0*/  @P0 BRA `(.L_x_8) ;  /* 0x0000000000ac0947 */ /* 0x000fea0003800000 */
[----:B------:R-:W0:Y:S01]  /*0ab0*/  LDC.64 R8, c[0x0][0x358] ;  /* 0x0000d600ff087b82 */ /* 0x000e220000000a00 */
[C---:B------:R-:W-:Y:S01]  /*0ac0*/  SHF.L.U64.HI R27, R0.reuse, 0xb, R27 ;  /* 0x0000000b001b7819 */ /* 0x040fe2000001021b */
[----:B------:R-:W-:Y:S01]  /*0ad0*/  BSSY.RECONVERGENT B3, `(.L_x_9) ;  /* 0x0000022000037945 */ /* 0x000fe20003800200 */
[----:B------:R-:W-:Y:S01]  /*0ae0*/  IMAD.SHL.U32 R15, R0, 0x800, RZ ;  /* 0x00000800000f7824 */ /* 0x000fe200078e00ff */
[----:B------:R-:W-:Y:S01]  /*0af0*/  IADD3 R14, PT, PT, RZ, -R14, -R11 ;  /* 0x8000000eff0e7210 */ /* 0x000fe20007ffe80b */
[----:B------:R-:W-:Y:S01]  /*0b00*/  IMAD.MOV.U32 R0, RZ, RZ, R10 ;  /* 0x000000ffff007224 */ /* 0x000fe200078e000a */
[----:B------:R-:W-:Y:S01]  /*0b10*/  CS2R R12, SRZ ;  /* 0x00000000000c7805 */ /* 0x000fe2000001ff00 */
[----:B------:R-:W-:Y:S01]  /*0b20*/  IMAD.MOV.U32 R19, RZ, RZ, RZ ;  /* 0x000000ffff137224 */ /* 0x000fe200078e00ff */
[----:B------:R-:W-:-:S07]  /*0b30*/  LOP3.LUT R27, R27, 0x80000000, RZ, 0xfc, !PT ;  /* 0x800000001b1b7812 */ /* 0x000fce00078efcff */
.L_x_10:
[----:B------:R-:W1:Y:S01]  /*0b40*/  LDC.64 R10, c[0x4][RZ] ;  /* 0x01000000ff0a7b82 */ /* 0x000e620000000a00 */
[----:B0-----:R-:W-:Y:S02]  /*0b50*/  R2UR UR6, R8 ;  /* 0x00000000080672ca */ /* 0x001fe400000e0000 */
[----:B------:R-:W-:Y:S01]  /*0b60*/  R2UR UR7, R9 ;  /* 0x00000000090772ca */ /* 0x000fe200000e0000 */
[----:B-1----:R-:W-:-:S12]  /*0b70*/  IMAD.WIDE R10, R0, 0x8, R10 ;  /* 0x00000008000a7825 */ /* 0x002fd800078e020a */
[----:B------:R-:W2:Y:S01]  /*0b80*/  LDG.E.64.CONSTANT R10, desc[UR6][R10.64] ;  /* 0x000000060a0a7981 */ /* 0x000ea2000c1e9b00 */
[----:B------:R-:W-:Y:S02]  /*0b90*/  VIADD R14, R14, 0x1 ;  /* 0x000000010e0e7836 */ /* 0x000fe40000000000 */
[----:B------:R-:W-:Y:S02]  /*0ba0*/  VIADD R0, R0, 0x1 ;  /* 0x0000000100007836 */ /* 0x000fe40000000000 */
[----:B--2---:R-:W-:-:S04]  /*0bb0*/  IMAD.WIDE.U32 R12, P2, R10, R15, R12 ;  /* 0x0000000f0a0c7225 */ /* 0x004fc8000784000c */
[C---:B------:R-:W-:Y:S02]  /*0bc0*/  IMAD R29, R10.reuse, R27, RZ ;  /* 0x0000001b0a1d7224 */ /* 0x040fe400078e02ff */
[----:B------:R-:W-:Y:S02]  /*0bd0*/  IMAD R26, R11, R15, RZ ;  /* 0x0000000f0b1a7224 */ /* 0x000fe400078e02ff */
[----:B------:R-:W-:Y:S01]  /*0be0*/  IMAD.HI.U32 R28, R10, R27, RZ ;  /* 0x0000001b0a1c7227 */ /* 0x000fe200078e00ff */
[----:B------:R-:W-:-:S03]  /*0bf0*/  IADD3 R13, P0, PT, R29, R13, RZ ;  /* 0x0000000d1d0d7210 */ /* 0x000fc60007f1e0ff */
[----:B------:R-:W-:Y:S01]  /*0c00*/  IMAD.X R28, RZ, RZ, R28, P2 ;  /* 0x000000ffff1c7224 */ /* 0x000fe200010e061c */
[----:B------:R-:W-:Y:S01]  /*0c10*/  IADD3 R13, P1, PT, R26, R13, RZ ;  /* 0x0000000d1a0d7210 */ /* 0x000fe20007f3e0ff */
[----:B------:R-:W-:-:S04]  /*0c20*/  IMAD.HI.U32 R26, R11, R15, RZ ;  /* 0x0000000f0b1a7227 */ /* 0x000fc800078e00ff */
[----:B------:R-:W-:Y:S01]  /*0c30*/  IMAD.HI.U32 R10, R11, R27, RZ ;  /* 0x0000001b0b0a7227 */ /* 0x000fe200078e00ff */
[----:B------:R-:W-:-:S03]  /*0c40*/  IADD3.X R26, P0, PT, R26, R28, RZ, P0, !PT ;  /* 0x0000001c1a1a7210 */ /* 0x000fc6000071e4ff */
[----:B------:R-:W-:Y:S02]  /*0c50*/  IMAD R11, R11, R27, RZ ;  /* 0x0000001b0b0b7224 */ /* 0x000fe400078e02ff */
[----:B------:R-:W-:Y:S01]  /*0c60*/  IMAD.X R10, RZ, RZ, R10, P0 ;  /* 0x000000ffff0a7224 */ /* 0x000fe200000e060a */
[----:B------:R-:W-:Y:S01]  /*0c70*/  ISETP.NE.AND P0, PT, R14, -0xf, PT ;  /* 0xfffffff10e00780c */ /* 0x000fe20003f05270 */
[----:B------:R-:W-:Y:S01]  /*0c80*/  IMAD R29, R19, 0x8, R1 ;  /* 0x00000008131d7824 */ /* 0x000fe200078e0201 */
[----:B------:R-:W-:Y:S01]  /*0c90*/  IADD3.X R26, P1, PT, R11, R26, RZ, P1, !PT ;  /* 0x0000001a0b1a7210 */ /* 0x000fe20000f3e4ff */
[----:B------:R-:W-:-:S03]  /*0ca0*/  VIADD R19, R19, 0x1 ;  /* 0x0000000113137836 */ /* 0x000fc60000000000 */
[----:B------:R0:W-:Y:S02]  /*0cb0*/  STL.64 [R29], R12 ;  /* 0x0000000c1d007387 */ /* 0x0001e40000100a00 */
[----:B0-----:R-:W-:Y:S02]  /*0cc0*/  IMAD.X R13, RZ, RZ, R10, P1 ;  /* 0x000000ffff0d7224 */ /* 0x001fe400008e060a */
[----:B------:R-:W-:-:S03]  /*0cd0*/  IMAD.MOV.U32 R12, RZ, RZ, R26 ;  /* 0x000000ffff0c7224 */ /* 0x000fc600078e001a */
[----:B------:R-:W-:Y:S05]  /*0ce0*/  @P0 BRA `(.L_x_10) ;  /* 0xfffffffc00940947 */ /* 0x000fea000383ffff */
[----:B------:R-:W-:Y:S05]  /*0cf0*/  BSYNC.RECONVERGENT B3 ;  /* 0x0000000000037941 */ /* 0x000fea0003800200 */
.L_x_9:
[----:B------:R-:W-:-:S05]  /*0d00*/  LOP3.LUT R0, R16, 0x7ff, RZ, 0xc0, !PT ;  /* 0x000007ff10007812 */ /* 0x000fca00078ec0ff */
[----:B------:R-:W-:-:S05]  /*0d10*/  VIADD R0, R0, 0xfffffc00 ;  /* 0xfffffc0000007836 */ /* 0x000fca0000000000 */
[----:B------:R-:W-:Y:S02]  /*0d20*/  SHF.R.U32.HI R8, RZ, 0x6, R0 ;  /* 0x00000006ff087819 */ /* 0x000fe40000011600 */
[----:B------:R-:W-:Y:S02]  /*0d30*/  ISETP.GE.U32.AND P0, PT, R0, 0x80, PT ;  /* 0x000000800000780c */ /* 0x000fe40003f06070 */
[----:B------:R-:W-:-:S04]  /*0d40*/  IADD3 R8, PT, PT, -R8, 0x13, RZ ;  /* 0x0000001308087810 */ /* 0x000fc80007ffe1ff */
[----:B------:R-:W-:-:S07]  /*0d50*/  SEL R10, R8, 0x12, P0 ;  /* 0x00000012080a7807 */ /* 0x000fce0000000000 */
.L_x_8:
[----:B------:R-:W-:Y:S05]  /*0d60*/  BSYNC.RECONVERGENT B2 ;  /* 0x0000000000027941 */ /* 0x000fea0003800200 */
.L_x_7:
[C---:B------:R-:W-:Y:S02]  /*0d70*/  LOP3.LUT R0, R16.reuse, 0x7ff, RZ, 0xc0, !PT ;  /* 0x000007ff10007812 */ /* 0x040fe400078ec0ff */
[----:B------:R-:W-:-:S03]  /*0d80*/  LOP3.LUT P0, R27, R16, 0x3f, RZ, 0xc0, !PT ;  /* 0x0000003f101b7812 */ /* 0x000fc6000780c0ff */
[----:B------:R-:W-:-:S05]  /*0d90*/  VIADD R0, R0, 0xfffffc00 ;  /* 0xfffffc0000007836 */ /* 0x000fca0000000000 */
[----:B------:R-:W-:-:S05]  /*0da0*/  SHF.R.U32.HI R9, RZ, 0x6, R0 ;  /* 0x00000006ff097819 */ /* 0x000fca0000011600 */
[----:B------:R-:W-:-:S04]  /*0db0*/  IMAD.IADD R0, R9, 0x1, R10 ;  /* 0x0000000109007824 */ /* 0x000fc800078e020a */
[----:B------:R-:W-:-:S05]  /*0dc0*/  IMAD.U32 R19, R0, 0x8, R1 ;  /* 0x0000000800137824 */ /* 0x000fca00078e0001 */
[----:B------:R0:W-:Y:S04]  /*0dd0*/  STL.64 [R19+-0x78], R12 ;  /* 0xffff880c13007387 */ /* 0x0001e80000100a00 */
[----:B------:R-:W2:Y:S04]  /*0de0*/  @P0 LDL.64 R28, [R1+0x8] ;  /* 0x00000800011c0983 */ /* 0x000ea80000100a00 */
[----:B------:R-:W3:Y:S04]  /*0df0*/  LDL.64 R10, [R1+0x10] ;  /* 0x00001000010a7983 */ /* 0x000ee80000100a00 */
[----:B------:R-:W4:Y:S01]  /*0e00*/  LDL.64 R8, [R1+0x18] ;  /* 0x0000180001087983 */ /* 0x000f220000100a00 */
[----:B------:R-:W-:Y:S01]  /*0e10*/  @P0 LOP3.LUT R15, R27, 0x3f, RZ, 0x3c, !PT ;  /* 0x0000003f1b0f0812 */ /* 0x000fe200078e3cff */
[----:B------:R-:W-:Y:S01]  /*0e20*/  BSSY.RECONVERGENT B2, `(.L_x_11) ;  /* 0x0000034000027945 */ /* 0x000fe20003800200 */
[----:B--2---:R-:W-:-:S02]  /*0e30*/  @P0 SHF.R.U64 R26, R28, 0x1, R29 ;  /* 0x000000011c1a0819 */ /* 0x004fc4000000121d */
[----:B------:R-:W-:Y:S02]  /*0e40*/  @P0 SHF.R.U32.HI R28, RZ, 0x1, R29 ;  /* 0x00000001ff1c0819 */ /* 0x000fe4000001161d */
[----:B---3--:R-:W-:Y:S02]  /*0e50*/  @P0 SHF.L.U32 R16, R10, R27, RZ ;  /* 0x0000001b0a100219 */ /* 0x008fe400000006ff */
[----:B0-----:R-:W-:Y:S02]  /*0e60*/  @P0 SHF.R.U64 R13, R26, R15, R28 ;  /* 0x0000000f1a0d0219 */ /* 0x001fe4000000121c */
[--C-:B------:R-:W-:Y:S02]  /*0e70*/  @P0 SHF.R.U32.HI R0, RZ, 0x1, R11.reuse ;  /* 0x00000001ff000819 */ /* 0x100fe4000001160b */
[C-C-:B------:R-:W-:Y:S02]  /*0e80*/  @P0 SHF.R.U64 R29, R10.reuse, 0x1, R11.reuse ;  /* 0x000000010a1d0819 */ /* 0x140fe4000000120b */
[----:B------:R-:W-:-:S02]  /*0e90*/  @P0 SHF.L.U64.HI R14, R10, R27, R11 ;  /* 0x0000001b0a0e0219 */ /* 0x000fc4000001020b */
[----:B------:R-:W-:Y:S02]  /*0ea0*/  @P0 SHF.R.U32.HI R19, RZ, R15, R28 ;  /* 0x0000000fff130219 */ /* 0x000fe4000001161c */
[----:B------:R-:W-:Y:S02]  /*0eb0*/  @P0 LOP3.LUT R10, R16, R13, RZ, 0xfc, !PT ;  /* 0x0000000d100a0212 */ /* 0x000fe400078efcff */
[----:B----4-:R-:W-:Y:S02]  /*0ec0*/  @P0 SHF.L.U32 R12, R8, R27, RZ ;  /* 0x0000001b080c0219 */ /* 0x010fe400000006ff */
[----:B------:R-:W-:Y:S01]  /*0ed0*/  @P0 SHF.R.U64 R29, R29, R15, R0 ;  /* 0x0000000f1d1d0219 */ /* 0x000fe20000001200 */
[----:B------:R-:W-:Y:S01]  /*0ee0*/  IMAD.SHL.U32 R13, R10, 0x4, RZ ;  /* 0x000000040a0d7824 */ /* 0x000fe200078e00ff */
[----:B------:R-:W-:Y:S02]  /*0ef0*/  @P0 LOP3.LUT R11, R14, R19, RZ, 0xfc, !PT ;  /* 0x000000130e0b0212 */ /* 0x000fe400078efcff */
[----:B------:R-:W-:-:S02]  /*0f00*/  @P0 SHF.L.U64.HI R27, R8, R27, R9 ;  /* 0x0000001b081b0219 */ /* 0x000fc40000010209 */
[----:B------:R-:W-:Y:S02]  /*0f10*/  @P0 LOP3.LUT R8, R12, R29, RZ, 0xfc, !PT ;  /* 0x0000001d0c080212 */ /* 0x000fe400078efcff */
[----:B------:R-:W-:Y:S02]  /*0f20*/  @P0 SHF.R.U32.HI R0, RZ, R15, R0 ;  /* 0x0000000fff000219 */ /* 0x000fe40000011600 */
[----:B------:R-:W-:Y:S02]  /*0f30*/  SHF.L.U64.HI R10, R10, 0x2, R11 ;  /* 0x000000020a0a7819 */ /* 0x000fe4000001020b */
[----:B------:R-:W-:Y:S02]  /*0f40*/  SHF.L.W.U32.HI R19, R11, 0x2, R8 ;  /* 0x000000020b137819 */ /* 0x000fe40000010e08 */
[----:B------:R-:W-:Y:S02]  /*0f50*/  @P0 LOP3.LUT R9, R27, R0, RZ, 0xfc, !PT ;  /* 0x000000001b090212 */ /* 0x000fe400078efcff */
[----:B------:R-:W-:-:S02]  /*0f60*/  IADD3 RZ, P0, PT, RZ, -R13, RZ ;  /* 0x8000000dffff7210 */ /* 0x000fc40007f1e0ff */
[----:B------:R-:W-:Y:S02]  /*0f70*/  LOP3.LUT R11, RZ, R10, RZ, 0x33, !PT ;  /* 0x0000000aff0b7212 */ /* 0x000fe400078e33ff */
[----:B------:R-:W-:Y:S02]  /*0f80*/  SHF.L.W.U32.HI R12, R8, 0x2, R9 ;  /* 0x00000002080c7819 */ /* 0x000fe40000010e09 */
[----:B------:R-:W-:Y:S02]  /*0f90*/  LOP3.LUT R0, RZ, R19, RZ, 0x33, !PT ;  /* 0x00000013ff007212 */ /* 0x000fe400078e33ff */
[----:B------:R-:W-:Y:S02]  /*0fa0*/  IADD3.X R11, P0, PT, RZ, R11, RZ, P0, !PT ;  /* 0x0000000bff0b7210 */ /* 0x000fe4000071e4ff */
[----:B------:R-:W-:Y:S02]  /*0fb0*/  LOP3.LUT R14, RZ, R12, RZ, 0x33, !PT ;  /* 0x0000000cff0e7212 */ /* 0x000fe400078e33ff */
[----:B------:R-:W-:-:S02]  /*0fc0*/  IADD3.X R8, P1, PT, RZ, R0, RZ, P0, !PT ;  /* 0x00000000ff087210 */ /* 0x000fc4000073e4ff */
[----:B------:R-:W-:-:S03]  /*0fd0*/  ISETP.GT.U32.AND P2, PT, R19, -0x1, PT ;  /* 0xffffffff1300780c */ /* 0x000fc60003f44070 */
[----:B------:R-:W-:Y:S01]  /*0fe0*/  IMAD.X R15, RZ, RZ, R14, P1 ;  /* 0x000000ffff0f7224 */ /* 0x000fe200008e060e */
[----:B------:R-:W-:-:S04]  /*0ff0*/  ISETP.GT.AND.EX P0, PT, R12, -0x1, PT, P2 ;  /* 0xffffffff0c00780c */ /* 0x000fc80003f04320 */
[----:B------:R-:W-:Y:S02]  /*1000*/  SEL R0, R12, R15, P0 ;  /* 0x0000000f0c007207 */ /* 0x000fe40000000000 */
[----:B------:R-:W-:Y:S02]  /*1010*/  SEL R19, R19, R8, P0 ;  /* 0x0000000813137207 */ /* 0x000fe40000000000 */
[----:B------:R-:W-:Y:S02]  /*1020*/  ISETP.NE.U32.AND P1, PT, R0, RZ, PT ;  /* 0x000000ff0000720c */ /* 0x000fe40003f25070 */
[----:B------:R-:W-:Y:S02]  /*1030*/  SEL R16, R10, R11, P0 ;  /* 0x0000000b0a107207 */ /* 0x000fe40000000000 */
[----:B------:R-:W-:Y:S01]  /*1040*/  SEL R14, R19, R0, !P1 ;  /* 0x00000000130e7207 */ /* 0x000fe20004800000 */
[----:B------:R-:W-:-:S05]  /*1050*/  @!P0 IMAD.MOV R13, RZ, RZ, -R13 ;  /* 0x000000ffff0d8224 */ /* 0x000fca00078e0a0d */
[----:B------:R-:W0:Y:S02]  /*1060*/  FLO.U32 R14, R14 ;  /* 0x0000000e000e7300 */ /* 0x000e2400000e0000 */
[C---:B0-----:R-:W-:Y:S02]  /*1070*/  IADD3 R15, PT, PT, -R14.reuse, 0x1f, RZ ;  /* 0x0000001f0e0f7810 */ /* 0x041fe40007ffe1ff */
[----:B------:R-:W-:-:S03]  /*1080*/  IADD3 R8, PT, PT, -R14, 0x3f, RZ ;  /* 0x0000003f0e087810 */ /* 0x000fc60007ffe1ff */
[----:B------:R-:W-:-:S05]  /*1090*/  @P1 IMAD.MOV R8, RZ, RZ, R15 ;  /* 0x000000ffff081224 */ /* 0x000fca00078e020f */
[----:B------:R-:W-:-:S13]  /*10a0*/  ISETP.NE.AND P1, PT, R8, RZ, PT ;  /* 0x000000ff0800720c */ /* 0x000fda0003f25270 */
[----:B------:R-:W-:Y:S05]  /*10b0*/  @!P1 BRA `(.L_x_12) ;  /* 0x0000000000289947 */ /* 0x000fea0003800000 */
[C---:B------:R-:W-:Y:S02]  /*10c0*/  LOP3.LUT R10, R8.reuse, 0x3f, RZ, 0xc0, !PT ;  /* 0x0000003f080a7812 */ /* 0x040fe400078ec0ff */
[--C-:B------:R-:W-:Y:S02]  /*10d0*/  SHF.R.U64 R14, R13, 0x1, R16.reuse ;  /* 0x000000010d0e7819 */ /* 0x100fe40000001210 */
[----:B------:R-:W-:Y:S02]  /*10e0*/  SHF.R.U32.HI R16, RZ, 0x1, R16 ;  /* 0x00000001ff107819 */ /* 0x000fe40000011610 */
[----:B------:R-:W-:Y:S02]  /*10f0*/  LOP3.LUT R11, R8, 0x3f, RZ, 0xc, !PT ;  /* 0x0000003f080b7812 */ /* 0x000fe400078e0cff */
[CC--:B------:R-:W-:Y:S02]  /*1100*/  SHF.L.U64.HI R13, R19.reuse, R10.reuse, R0 ;  /* 0x0000000a130d7219 */ /* 0x0c0fe40000010200 */
[----:B------:R-:W-:-:S02]  /*1110*/  SHF.L.U32 R10, R19, R10, RZ ;  /* 0x0000000a130a7219 */ /* 0x000fc400000006ff */
[-CC-:B------:R-:W-:Y:S02]  /*1120*/  SHF.R.U64 R19, R14, R11.reuse, R16.reuse ;  /* 0x0000000b0e137219 */ /* 0x180fe40000001210 */
[----:B------:R-:W-:Y:S02]  /*1130*/  SHF.R.U32.HI R0, RZ, R11, R16 ;  /* 0x0000000bff007219 */ /* 0x000fe40000011610 */
[----:B------:R-:W-:Y:S02]  /*1140*/  LOP3.LUT R19, R10, R19, RZ, 0xfc, !PT ;  /* 0x000000130a137212 */ /* 0x000fe400078efcff */
[----:B------:R-:W-:-:S07]  /*1150*/  LOP3.LUT R0, R13, R0, RZ, 0xfc, !PT ;  /* 0x000000000d007212 */ /* 0x000fce00078efcff */
.L_x_12:
[----:B------:R-:W-:Y:S05]  /*1160*/  BSYNC.RECONVERGENT B2 ;  /* 0x0000000000027941 */ /* 0x000fea0003800200 */
.L_x_11:
[----:B------:R-:W-:-:S04]  /*1170*/  IMAD.WIDE.U32 R14, R19, 0x2168c235, RZ ;  /* 0x2168c235130e7825 */ /* 0x000fc800078e00ff */
[----:B------:R-:W-:Y:S01]  /*1180*/  IMAD.MOV.U32 R10, RZ, RZ, R15 ;  /* 0x000000ffff0a7224 */ /* 0x000fe200078e000f */
[----:B------:R-:W-:Y:S01]  /*1190*/  IADD3 RZ, P1, PT, R14, R14, RZ ;  /* 0x0000000e0eff7210 */ /* 0x000fe20007f3e0ff */
[----:B------:R-:W-:Y:S02]  /*11a0*/  IMAD.MOV.U32 R11, RZ, RZ, RZ ;  /* 0x000000ffff0b7224 */ /* 0x000fe400078e00ff */
[----:B------:R-:W-:-:S04]  /*11b0*/  IMAD.HI.U32 R13, R0, -0x36f0255e, RZ ;  /* 0xc90fdaa2000d7827 */ /* 0x000fc800078e00ff */
[----:B------:R-:W-:-:S04]  /*11c0*/  IMAD.WIDE.U32 R10, R19, -0x36f0255e, R10 ;  /* 0xc90fdaa2130a7825 */ /* 0x000fc800078e000a */
[C---:B------:R-:W-:Y:S02]  /*11d0*/  IMAD R15, R0.reuse, -0x36f0255e, RZ ;  /* 0xc90fdaa2000f7824 */ /* 0x040fe400078e02ff */
[----:B------:R-:W-:-:S04]  /*11e0*/  IMAD.WIDE.U32 R10, P2, R0, 0x2168c235, R10 ;  /* 0x2168c235000a7825 */ /* 0x000fc8000784000a */
[----:B------:R-:W-:Y:S01]  /*11f0*/  IMAD.X R0, RZ, RZ, R13, P2 ;  /* 0x000000ffff007224 */ /* 0x000fe200010e060d */
[----:B------:R-:W-:Y:S02]  /*1200*/  IADD3 R11, P2, PT, R15, R11, RZ ;  /* 0x0000000b0f0b7210 */ /* 0x000fe40007f5e0ff */
[----:B------:R-:W-:Y:S02]  /*1210*/  IADD3.X RZ, P1, PT, R10, R10, RZ, P1, !PT ;  /* 0x0000000a0aff7210 */ /* 0x000fe40000f3e4ff */
[C---:B------:R-:W-:Y:S01]  /*1220*/  ISETP.GT.U32.AND P3, PT, R11.reuse, RZ, PT ;  /* 0x000000ff0b00720c */ /* 0x040fe20003f64070 */
[----:B------:R-:W-:Y:S01]  /*1230*/  IMAD.X R0, RZ, RZ, R0, P2 ;  /* 0x000000ffff007224 */ /* 0x000fe200010e0600 */
[----:B------:R-:W-:-:S04]  /*1240*/  IADD3.X R10, P2, PT, R11, R11, RZ, P1, !PT ;  /* 0x0000000b0b0a7210 */ /* 0x000fc80000f5e4ff */
[C---:B------:R-:W-:Y:S01]  /*1250*/  ISETP.GT.AND.EX P1, PT, R0.reuse, RZ, PT, P3 ;  /* 0x000000ff0000720c */ /* 0x040fe20003f24330 */
[----:B------:R-:W-:-:S03]  /*1260*/  IMAD.X R13, R0, 0x1, R0, P2 ;  /* 0x00000001000d7824 */ /* 0x000fc600010e0600 */
[----:B------:R-:W-:Y:S02]  /*1270*/  SEL R10, R10, R11, P1 ;  /* 0x0000000b0a0a7207 */ /* 0x000fe40000800000 */
[----:B------:R-:W-:Y:S02]  /*1280*/  SEL R11, R13, R0, P1 ;  /* 0x000000000d0b7207 */ /* 0x000fe40000800000 */
[----:B------:R-:W-:Y:S02]  /*1290*/  IADD3 R0, P2, PT, R10, 0x1, RZ ;  /* 0x000000010a007810 */ /* 0x000fe40007f5e0ff */
[----:B------:R-:W-:Y:S02]  /*12a0*/  SEL R13, RZ, 0xffffffff, !P1 ;  /* 0xffffffffff0d7807 */ /* 0x000fe40004800000 */
[----:B------:R-:W-:Y:S01]  /*12b0*/  LOP3.LUT P1, R10, R17, 0x80000000, RZ, 0xc0, !PT ;  /* 0x80000000110a7812 */ /* 0x000fe2000782c0ff */
[----:B------:R-:W-:Y:S02]  /*12c0*/  IMAD.X R11, RZ, RZ, R11, P2 ;  /* 0x000000ffff0b7224 */ /* 0x000fe400010e060b */
[----:B------:R-:W-:Y:S01]  /*12d0*/  IMAD.IADD R8, R13, 0x1, -R8 ;  /* 0x000000010d087824 */ /* 0x000fe200078e0a08 */
[----:B------:R-:W-:-:S02]  /*12e0*/  SHF.R.U32.HI R13, RZ, 0x1e, R9 ;  /* 0x0000001eff0d7819 */ /* 0x000fc40000011609 */
[----:B------:R-:W-:Y:S01]  /*12f0*/  SHF.R.U64 R0, R0, 0xa, R11 ;  /* 0x0000000a00007819 */ /* 0x000fe2000000120b */
[----:B------:R-:W-:Y:S01]  /*1300*/  IMAD.SHL.U32 R9, R8, 0x100000, RZ ;  /* 0x0010000008097824 */ /* 0x000fe200078e00ff */
[----:B------:R-:W-:Y:S02]  /*1310*/  LEA.HI R12, R12, R13, RZ, 0x1 ;  /* 0x0000000d0c0c7211 */ /* 0x000fe400078f08ff */
[----:B------:R-:W-:Y:S02]  /*1320*/  IADD3 R0, P2, PT, R0, 0x1, RZ ;  /* 0x0000000100007810 */ /* 0x000fe40007f5e0ff */
[----:B------:R-:W-:Y:S01]  /*1330*/  @!P0 LOP3.LUT R10, R10, 0x80000000, RZ, 0x3c, !PT ;  /* 0x800000000a0a8812 */ /* 0x000fe200078e3cff */
[----:B------:R-:W-:Y:S01]  /*1340*/  @P1 IMAD.MOV R12, RZ, RZ, -R12 ;  /* 0x000000ffff0c1224 */ /* 0x000fe200078e0a0c */
[----:B------:R-:W-:-:S04]  /*1350*/  LEA.HI.X R11, R11, RZ, RZ, 0x16, P2 ;  /* 0x000000ff0b0b7211 */ /* 0x000fc800010fb4ff */
[--C-:B------:R-:W-:Y:S02]  /*1360*/  SHF.R.U64 R0, R0, 0x1, R11.reuse ;  /* 0x0000000100007819 */ /* 0x100fe4000000120b */
[----:B------:R-:W-:Y:S02]  /*1370*/  SHF.R.U32.HI R8, RZ, 0x1, R11 ;  /* 0x00000001ff087819 */ /* 0x000fe4000001160b */
[----:B------:R-:W-:-:S04]  /*1380*/  IADD3 R0, P2, P3, RZ, RZ, R0 ;  /* 0x000000ffff007210 */ /* 0x000fc80007b5e000 */
[----:B------:R-:W-:-:S04]  /*1390*/  IADD3.X R9, PT, PT, R9, 0x3fe00000, R8, P2, P3 ;  /* 0x3fe0000009097810 */ /* 0x000fc800017e6408 */
[----:B------:R-:W-:-:S07]  /*13a0*/  LOP3.LUT R27, R9, R10, RZ, 0xfc, !PT ;  /* 0x0000000a091b7212 */ /* 0x000fce00078efcff */
.L_x_6:
[----:B------:R-:W-:Y:S02]  /*13b0*/  IMAD.MOV.U32 R19, RZ, RZ, 0x0 ;  /* 0x00000000ff137424 */ /* 0x000fe400078e00ff */
[----:B------:R-:W-:Y:S02]  /*13c0*/  IMAD.MOV.U32 R26, RZ, RZ, R0 ;  /* 0x000000ffff1a7224 */ /* 0x000fe400078e0000 */
[----:B------:R-:W-:Y:S05]  /*13d0*/  RET.REL.NODEC R18 `(_Z23update_particles_kernelPdS_PKddddddi) ;  /* 0xffffffec12087950 */ /* 0x000fea0003c3ffff */
.L_x_13:
[----:B------:R-:W-:-:S00]  /*13e0*/  BRA `(.L_x_13) ;  /* 0xfffffffc00fc7947 */ /* 0x000fc0000383ffff */
[----:B------:R-:W-:-:S00]  /*13f0*/  NOP ;  /* 0x0000000000007918 */ /* 0x000fc00000000000 */
        /* <DEDUP_REMOVED lines=8> */
.L_x_38:


//--------------------- .text._Z21compute_fields_kernelPKdS0_S0_S0_S0_S0_S0_S0_S0_S0_Pdiidddd --------------------------
	.section	.text._Z21compute_fields_kernelPKdS0_S0_S0_S0_S0_S0_S0_S0_S0_Pdiidddd,"ax",@progbits
	.align	128
        .global         _Z21compute_fields_kernelPKdS0_S0_S0_S0_S0_S0_S0_S0_S0_Pdiidddd
        .type           _Z21compute_fields_kernelPKdS0_S0_S0_S0_S0_S0_S0_S0_S0_Pdiidddd,@function
        .size           _Z21compute_fields_kernelPKdS0_S0_S0_S0_S0_S0_S0_S0_S0_Pdiidddd,(.L_x_40 - _Z21compute_fields_kernelPKdS0_S0_S0_S0_S0_S0_S0_S0_S0_Pdiidddd)
        .other          _Z21compute_fields_kernelPKdS0_S0_S0_S0_S0_S0_S0_S0_S0_Pdiidddd,@"STO_CUDA_ENTRY STV_DEFAULT"
_Z21compute_fields_kernelPKdS0_S0_S0_S0_S0_S0_S0_S0_S0_Pdiidddd:
.text._Z21compute_fields_kernelPKdS0_S0_S0_S0_S0_S0_S0_S0_S0_Pdiidddd:
[----:B------:R-:W-:Y:S01]  /*0000*/  LDC R1, c[0x0][0x37c] ;  /* 0x0000df00ff017b82 */ /* 0x000fe20000000800 */
[----:B------:R-:W0:Y:S07]  /*0010*/  S2R R3, SR_TID.X ;  /* 0x0000000000037919 */ /* 0x000e2e0000002100 */
[----:B------:R-:W0:Y:S01]  /*0020*/  S2UR UR4, SR_CTAID.X ;  /* 0x00000000000479c3 */ /* 0x000e220000002500 */
[----:B------:R-:W1:Y:S07]  /*0030*/  LDCU UR5, c[0x0][0x3dc] ;  /* 0x00007b80ff0577ac */ /* 0x000e6e0008000800 */
[----:B------:R-:W0:Y:S02]  /*0040*/  LDC R0, c[0x0][0x360] ;  /* 0x0000d800ff007b82 */ /* 0x000e240000000800 */
[----:B0-----:R-:W-:-:S05]  /*0050*/  IMAD R0, R0, UR4, R3 ;  /* 0x0000000400007c24 */ /* 0x001fca000f8e0203 */
[----:B-1----:R-:W-:-:S13]  /*0060*/  ISETP.GE.AND P0, PT, R0, UR5, PT ;  /* 0x0000000500007c0c */ /* 0x002fda000bf06270 */
[----:B------:R-:W-:Y:S05]  /*0070*/  @P0 EXIT ;  /* 0x000000000000094d */ /* 0x000fea0003800000 */
[----:B------:R-:W0:Y:S01]  /*0080*/  LDC.64 R14, c[0x0][0x3b8] ;  /* 0x0000ee00ff0e7b82 */ /* 0x000e220000000a00 */
[----:B------:R-:W1:Y:S01]  /*0090*/  LDCU.64 UR28, c[0x0][0x358] ;  /* 0x00006b00ff1c77ac */ /* 0x000e620008000a00 */
[----:B------:R-:W2:Y:S06]  /*00a0*/  LDCU UR11, c[0x0][0x3d8] ;  /* 0x00007b00ff0b77ac */ /* 0x000eac0008000800 */
[----:B------:R-:W3:Y:S08]  /*00b0*/  LDC.64 R12, c[0x0][0x3c0] ;  /* 0x0000f000ff0c7b82 */ /* 0x000ef00000000a00 */
[----:B------:R-:W4:Y:S01]  /*00c0*/  LDC.64 R10, c[0x0][0x3c8] ;  /* 0x0000f200ff0a7b82 */ /* 0x000f220000000a00 */
[----:B0-----:R-:W-:-:S06]  /*00d0*/  IMAD.WIDE R14, R0, 0x8, R14 ;  /* 0x00000008000e7825 */ /* 0x001fcc00078e020e */
[----:B-1----:R-:W5:Y:S01]  /*00e0*/  LDG.E.64.CONSTANT R14, desc[UR28][R14.64] ;  /* 0x0000001c0e0e7981 */ /* 0x002f62000c1e9b00 */
[----:B---3--:R-:W-:-:S06]  /*00f0*/  IMAD.WIDE R12, R0, 0x8, R12 ;  /* 0x00000008000c7825 */ /* 0x008fcc00078e020c */
[----:B------:R-:W5:Y:S01]  /*0100*/  LDG.E.64.CONSTANT R12, desc[UR28][R12.64] ;  /* 0x0000001c0c0c7981 */ /* 0x000f62000c1e9b00 */
[----:B----4-:R-:W-:-:S06]  /*0110*/  IMAD.WIDE R10, R0, 0x8, R10 ;  /* 0x00000008000a7825 */ /* 0x010fcc00078e020a */
[----:B------:R-:W5:Y:S01]  /*0120*/  LDG.E.64.CONSTANT R10, desc[UR28][R10.64] ;  /* 0x0000001c0a0a7981 */ /* 0x000f62000c1e9b00 */
[----:B--2---:R-:W-:Y:S01]  /*0130*/  UISETP.GE.AND UP0, UPT, UR11, 0x1, UPT ;  /* 0x000000010b00788c */ /* 0x004fe2000bf06270 */
[----:B------:R-:W-:Y:S02]  /*0140*/  CS2R R52, SRZ ;  /* 0x0000000000347805 */ /* 0x000fe4000001ff00 */
[----:B------:R-:W-:Y:S02]  /*0150*/  CS2R R50, SRZ ;  /* 0x0000000000327805 */ /* 0x000fe4000001ff00 */
[----:B------:R-:W-:Y:S02]  /*0160*/  CS2R R44, SRZ ;  /* 0x00000000002c7805 */ /* 0x000fe4000001ff00 */
[----:B------:R-:W-:Y:S02]  /*0170*/  CS2R R42, SRZ ;  /* 0x00000000002a7805 */ /* 0x000fe4000001ff00 */
[----:B------:R-:W-:-:S02]  /*0180*/  CS2R R16, SRZ ;  /* 0x0000000000107805 */ /* 0x000fc4000001ff00 */
[----:B------:R-:W-:Y:S01]  /*0190*/  CS2R R48, SRZ ;  /* 0x0000000000307805 */ /* 0x000fe2000001ff00 */
[----:B------:R-:W-:Y:S06]  /*01a0*/  BRA.U !UP0, `(.L_x_14) ;  /* 0x0000001908b07547 */ /* 0x000fec000b800000 */
[----:B------:R-:W-:Y:S01]  /*01b0*/  UISETP.NE.AND UP0, UPT, UR11, 0x1, UPT ;  /* 0x000000010b00788c */ /* 0x000fe2000bf05270 */
[----:B------:R-:W-:Y:S02]  /*01c0*/  CS2R R26, SRZ ;  /* 0x00000000001a7805 */ /* 0x000fe4000001ff00 */
[----:B------:R-:W-:Y:S02]  /*01d0*/  CS2R R28, SRZ ;  /* 0x00000000001c7805 */ /* 0x000fe4000001ff00 */
[----:B------:R-:W-:Y:S02]  /*01e0*/  CS2R R40, SRZ ;  /* 0x0000000000287805 */ /* 0x000fe4000001ff00 */
[----:B------:R-:W-:Y:S02]  /*01f0*/  CS2R R48, SRZ ;  /* 0x0000000000307805 */ /* 0x000fe4000001ff00 */
[----:B------:R-:W-:Y:S02]  /*0200*/  CS2R R16, SRZ ;  /* 0x0000000000107805 */ /* 0x000fe4000001ff00 */
[----:B------:R-:W-:-:S02]  /*0210*/  CS2R R42, SRZ ;  /* 0x00000000002a7805 */ /* 0x000fc4000001ff00 */
[----:B------:R-:W-:Y:S02]  /*0220*/  CS2R R38, SRZ ;  /* 0x0000000000267805 */ /* 0x000fe4000001ff00 */
[----:B------:R-:W-:Y:S02]  /*0230*/  CS2R R36, SRZ ;  /* 0x0000000000247805 */ /* 0x000fe4000001ff00 */
[----:B------:R-:W-:Y:S02]  /*0240*/  CS2R R34, SRZ ;  /* 0x0000000000227805 */ /* 0x000fe4000001ff00 */
[----:B------:R-:W-:Y:S02]  /*0250*/  CS2R R44, SRZ ;  /* 0x00000000002c7805 */ /* 0x000fe4000001ff00 */
[----:B------:R-:W-:Y:S02]  /*0260*/  CS2R R50, SRZ ;  /* 0x0000000000327805 */ /* 0x000fe4000001ff00 */
[----:B------:R-:W-:Y:S01]  /*0270*/  CS2R R52, SRZ ;  /* 0x0000000000347805 */ /* 0x000fe2000001ff00 */
[----:B------:R-:W-:Y:S01]  /*0280*/  UMOV UR4, URZ ;  /* 0x000000ff00047c82 */ /* 0x000fe20008000000 */
[----:B------:R-:W-:Y:S01]  /*0290*/  UMOV UR5, URZ ;  /* 0x000000ff00057c82 */ /* 0x000fe20008000000 */
[----:B------:R-:W-:Y:S05]  /*02a0*/  BRA.U !UP0, `(.L_x_15) ;  /* 0x0000001108687547 */ /* 0x000fea000b800000 */
[----:B------:R-:W0:Y:S01]  /*02b0*/  LDCU.128 UR32, c[0x0][0x380] ;  /* 0x00007000ff2077ac */ /* 0x000e220008000c00 */
[----:B------:R-:W-:Y:S01]  /*02c0*/  CS2R R26, SRZ ;  /* 0x00000000001a7805 */ /* 0x000fe2000001ff00 */
[----:B------:R-:W1:Y:S01]  /*02d0*/  LDCU.128 UR12, c[0x0][0x390] ;  /* 0x00007200ff0c77ac */ /* 0x000e620008000c00 */
[----:B------:R-:W2:Y:S01]  /*02e0*/  LDCU.128 UR4, c[0x0][0x3a0] ;  /* 0x00007400ff0477ac */ /* 0x000ea20008000c00 */
[----:B------:R-:W3:Y:S01]  /*02f0*/  LDCU.64 UR36, c[0x0][0x3b0] ;  /* 0x00007600ff2477ac */ /* 0x000ee20008000a00 */
[----:B------:R-:W-:Y:S02]  /*0300*/  ULOP3.LUT UR8, UR11, 0x7ffffffe, URZ, 0xc0, !UPT ;  /* 0x7ffffffe0b087892 */ /* 0x000fe4000f8ec0ff */
[----:B0-----:R-:W-:Y:S02]  /*0310*/  UIADD3 UR32, UP0, UPT, UR32, 0x8, URZ ;  /* 0x0000000820207890 */ /* 0x001fe4000ff1e0ff */
[----:B------:R-:W-:Y:S02]  /*0320*/  UIADD3 UR19, UP2, UPT, UR34, 0x8, URZ ;  /* 0x0000000822137890 */ /* 0x000fe4000ff5e0ff */
[----:B-1----:R-:W-:-:S02]  /*0330*/  UIADD3 UR30, UP1, UPT, UR14, 0x8, URZ ;  /* 0x000000080e1e7890 */ /* 0x002fc4000ff3e0ff */
[----:B------:R-:W-:Y:S02]  /*0340*/  UIADD3.X UR33, UPT, UPT, URZ, UR33, URZ, UP0, !UPT ;  /* 0x00000021ff217290 */ /* 0x000fe400087fe4ff */
[----:B------:R-:W-:Y:S02]  /*0350*/  UIADD3.X UR9, UPT, UPT, URZ, UR35, URZ, UP2, !UPT ;  /* 0x00000023ff097290 */ /* 0x000fe400097fe4ff */
[----:B------:R-:W-:Y:S02]  /*0360*/  UIADD3.X UR31, UPT, UPT, URZ, UR15, URZ, UP1, !UPT ;  /* 0x0000000fff1f7290 */ /* 0x000fe40008ffe4ff */
[----:B------:R-:W-:Y:S02]  /*0370*/  UIADD3 UR12, UP3, UPT, UR12, 0x8, URZ ;  /* 0x000000080c0c7890 */ /* 0x000fe4000ff7e0ff */
[----:B--2---:R-:W-:Y:S02]  /*0380*/  UIADD3 UR10, UP0, UPT, UR4, 0x8, URZ ;  /* 0x00000008040a7890 */ /* 0x004fe4000ff1e0ff */
[----:B------:R-:W-:-:S02]  /*0390*/  UIADD3 UR16, UP2, UPT, UR6, 0x8, URZ ;  /* 0x0000000806107890 */ /* 0x000fc4000ff5e0ff */
[----:B---3--:R-:W-:Y:S02]  /*03a0*/  UIADD3 UR14, UP1, UPT, UR36, 0x8, URZ ;  /* 0x00000008240e7890 */ /* 0x008fe4000ff3e0ff */
[----:B------:R-:W-:Y:S01]  /*03b0*/  UIADD3.X UR13, UPT, UPT, URZ, UR13, URZ, UP3, !UPT ;  /* 0x0000000dff0d7290 */ /* 0x000fe20009ffe4ff */
[----:B------:R-:W0:Y:S01]  /*03c0*/  LDCU.128 UR20, c[0x0][0x3e0] ;  /* 0x00007c00ff1477ac */ /* 0x000e220008000c00 */
[----:B------:R-:W1:Y:S01]  /*03d0*/  LDCU.128 UR24, c[0x0][0x3f0] ;  /* 0x00007e00ff1877ac */ /* 0x000e620008000c00 */
[----:B------:R-:W-:Y:S02]  /*03e0*/  UIADD3.X UR11, UPT, UPT, URZ, UR5, URZ, UP0, !UPT ;  /* 0x00000005ff0b7290 */ /* 0x000fe400087fe4ff */
[----:B------:R-:W-:Y:S02]  /*03f0*/  UIADD3.X UR17, UPT, UPT, URZ, UR7, URZ, UP2, !UPT ;  /* 0x00000007ff117290 */ /* 0x000fe400097fe4ff */
[----:B------:R-:W-:Y:S02]  /*0400*/  UIADD3.X UR15, UPT, UPT, URZ, UR37, URZ, UP1, !UPT ;  /* 0x00000025ff0f7290 */ /* 0x000fe40008ffe4ff */
[----:B------:R-:W-:-:S12]  /*0410*/  UIADD3 UR18, UPT, UPT, -UR8, URZ, URZ ;  /* 0x000000ff08127290 */ /* 0x000fd8000fffe1ff */
.L_x_24:
[----:B------:R-:W-:Y:S01]  /*0420*/  UMOV UR8, UR19 ;  /* 0x0000001300087c82 */ /* 0x000fe20008000000 */
[----:B------:R-:W-:Y:S02]  /*0430*/  IMAD.U32 R21, RZ, RZ, UR9 ;  /* 0x00000009ff157e24 */ /* 0x000fe4000f8e00ff */
[----:B------:R-:W-:Y:S01]  /*0440*/  IMAD.U32 R20, RZ, RZ, UR8 ;  /* 0x00000008ff147e24 */ /* 0x000fe2000f8e00ff */
[----:B------:R-:W-:Y:S01]  /*0450*/  UMOV UR4, UR32 ;  /* 0x0000002000047c82 */ /* 0x000fe20008000000 */
[----:B------:R-:W-:Y:S01]  /*0460*/  UMOV UR5, UR33 ;  /* 0x0000002100057c82 */ /* 0x000fe20008000000 */
[----:B------:R-:W-:Y:S01]  /*0470*/  IMAD.U32 R22, RZ, RZ, UR4 ;  /* 0x00000004ff167e24 */ /* 0x000fe2000f8e00ff */
[----:B------:R-:W-:Y:S02]  /*0480*/  MOV R23, UR5 ;  /* 0x0000000500177c02 */ /* 0x000fe40008000f00 */
[----:B------:R-:W2:Y:S01]  /*0490*/  LDG.E.64.CONSTANT R20, desc[UR28][R20.64+-0x8] ;  /* 0xfffff81c14147981 */ /* 0x000ea2000c1e9b00 */
[----:B------:R-:W-:-:S03]  /*04a0*/  IMAD.U32 R18, RZ, RZ, UR12 ;  /* 0x0000000cff127e24 */ /* 0x000fc6000f8e00ff */
[----:B------:R-:W3:Y:S01]  /*04b0*/  LDG.E.64.CONSTANT R22, desc[UR28][R22.64+-0x8] ;  /* 0xfffff81c16167981 */ /* 0x000ee2000c1e9b00 */
[----:B------:R-:W-:-:S06]  /*04c0*/  IMAD.U32 R19, RZ, RZ, UR13 ;  /* 0x0000000dff137e24 */ /* 0x000fcc000f8e00ff */
[----:B------:R-:W4:Y:S01]  /*04d0*/  LDG.E.64.CONSTANT R18, desc[UR28][R18.64+-0x8] ;  /* 0xfffff81c12127981 */ /* 0x000f22000c1e9b00 */
[----:B------:R-:W-:Y:S01]  /*04e0*/  MOV R4, 0x0 ;  /* 0x0000000000047802 */ /* 0x000fe20000000f00 */
[----:B------:R-:W-:Y:S01]  /*04f0*/  IMAD.MOV.U32 R5, RZ, RZ, 0x3fd80000 ;  /* 0x3fd80000ff057424 */ /* 0x000fe200078e00ff */
[----:B------:R-:W-:Y:S01]  /*0500*/  UMOV UR6, UR30 ;  /* 0x0000001e00067c82 */ /* 0x000fe20008000000 */
[----:B------:R-:W-:Y:S01]  /*0510*/  UMOV UR7, UR31 ;  /* 0x0000001f00077c82 */ /* 0x000fe20008000000 */
[----:B------:R-:W-:Y:S01]  /*0520*/  BSSY.RECONVERGENT B0, `(.L_x_16) ;  /* 0x000001c000007945 */ /* 0x000fe20003800200 */
[----:B--2--5:R-:W-:Y:S02]  /*0530*/  DADD R30, R12, -R20 ;  /* 0x000000000c1e7229 */ /* 0x024fe40000000814 */
[----:B---3--:R-:W-:-:S06]  /*0540*/  DADD R46, R14, -R22 ;  /* 0x000000000e2e7229 */ /* 0x008fcc0000000816 */
[----:B------:R-:W-:Y:S02]  /*0550*/  DMUL R2, R30, R30 ;  /* 0x0000001e1e027228 */ /* 0x000fe40000000000 */
[----:B----4-:R-:W-:-:S06]  /*0560*/  DADD R32, R10, -R18 ;  /* 0x000000000a207229 */ /* 0x010fcc0000000812 */
[----:B------:R-:W-:-:S08]  /*0570*/  DFMA R2, R46, R46, R2 ;  /* 0x0000002e2e02722b */ /* 0x000fd00000000002 */
[----:B------:R-:W-:-:S06]  /*0580*/  DFMA R24, R32, R32, R2 ;  /* 0x000000202018722b */ /* 0x000fcc0000000002 */
[----:B------:R-:W2:Y:S04]  /*0590*/  MUFU.RSQ64H R55, R25 ;  /* 0x0000001900377308 */ /* 0x000ea80000001c00 */
[----:B------:R-:W-:-:S05]  /*05a0*/  VIADD R54, R25, 0xfcb00000 ;  /* 0xfcb0000019367836 */ /* 0x000fca0000000000 */
[----:B------:R-:W-:Y:S01]  /*05b0*/  ISETP.GE.U32.AND P0, PT, R54, 0x7ca00000, PT ;  /* 0x7ca000003600780c */ /* 0x000fe20003f06070 */
[----:B--2---:R-:W-:-:S08]  /*05c0*/  DMUL R2, R54, R54 ;  /* 0x0000003636027228 */ /* 0x004fd00000000000 */
[----:B------:R-:W-:-:S08]  /*05d0*/  DFMA R2, R24, -R2, 1 ;  /* 0x3ff000001802742b */ /* 0x000fd00000000802 */
[----:B------:R-:W-:Y:S02]  /*05e0*/  DFMA R4, R2, R4, 0.5 ;  /* 0x3fe000000204742b */ /* 0x000fe40000000004 */
[----:B------:R-:W-:-:S08]  /*05f0*/  DMUL R2, R54, R2 ;  /* 0x0000000236027228 */ /* 0x000fd00000000000 */
[----:B------:R-:W-:-:S08]  /*0600*/  DFMA R56, R4, R2, R54 ;  /* 0x000000020438722b */ /* 0x000fd00000000036 */
[----:B------:R-:W-:Y:S02]  /*0610*/  DMUL R8, R24, R56 ;  /* 0x0000003818087228 */ /* 0x000fe40000000000 */
[----:B------:R-:W-:Y:S02]  /*0620*/  VIADD R5, R57, 0xfff00000 ;  /* 0xfff0000039057836 */ /* 0x000fe40000000000 */
[----:B------:R-:W-:-:S04]  /*0630*/  IMAD.MOV.U32 R4, RZ, RZ, R56 ;  /* 0x000000ffff047224 */ /* 0x000fc800078e0038 */
[----:B------:R-:W-:-:S08]  /*0640*/  DFMA R6, R8, -R8, R24 ;  /* 0x800000080806722b */ /* 0x000fd00000000018 */
[----:B------:R-:W-:Y:S01]  /*0650*/  DFMA R2, R6, R4, R8 ;  /* 0x000000040602722b */ /* 0x000fe20000000008 */
[----:B------:R-:W-:Y:S10]  /*0660*/  @!P0 BRA `(.L_x_17) ;  /* 0x00000000001c8947 */ /* 0x000ff40003800000 */
[----:B------:R-:W-:Y:S01]  /*0670*/  MOV R4, R56 ;  /* 0x0000003800047202 */ /* 0x000fe20000000f00 */
[----:B------:R-:W-:Y:S01]  /*0680*/  IMAD.MOV.U32 R56, RZ, RZ, R24 ;  /* 0x000000ffff387224 */ /* 0x000fe200078e0018 */
[----:B------:R-:W-:Y:S01]  /*0690*/  MOV R2, 0x6c0 ;  /* 0x000006c000027802 */ /* 0x000fe20000000f00 */
[----:B------:R-:W-:-:S07]  /*06a0*/  IMAD.MOV.U32 R57, RZ, RZ, R25 ;  /* 0x000000ffff397224 */ /* 0x000fce00078e0019 */
[----:B01----:R-:W-:Y:S05]  /*06b0*/  CALL.REL.NOINC `($__internal_1_$__cuda_sm20_dsqrt_rn_f64_mediumpath_v1) ;  /* 0x0000001800407944 */ /* 0x003fea0003c00000 */
[----:B------:R-:W-:Y:S01]  /*06c0*/  IMAD.MOV.U32 R2, RZ, RZ, R4 ;  /* 0x000000ffff027224 */ /* 0x000fe200078e0004 */
[----:B------:R-:W-:-:S07]  /*06d0*/  MOV R3, R5 ;  /* 0x0000000500037202 */ /* 0x000fce0000000f00 */
.L_x_17:
[----:B01----:R-:W-:Y:S05]  /*06e0*/  BSYNC.RECONVERGENT B0 ;  /* 0x0000000000007941 */ /* 0x003fea0003800200 */
.L_x_16:
[----:B------:R-:W-:Y:S01]  /*06f0*/  DMUL R6, R24, R2 ;  /* 0x0000000218067228 */ /* 0x000fe20000000000 */
[----:B------:R-:W-:Y:S05]  /*0700*/  BSSY.RECONVERGENT B0, `(.L_x_18) ;  /* 0x000000e000007945 */ /* 0x000fea0003800200 */
[----:B------:R-:W0:Y:S04]  /*0710*/  MUFU.RCP64H R3, R7 ;  /* 0x0000000700037308 */ /* 0x000e280000001800 */
[----:B------:R-:W-:-:S05]  /*0720*/  VIADD R2, R7, 0x300402 ;  /* 0x0030040207027836 */ /* 0x000fca0000000000 */
[----:B------:R-:W-:Y:S01]  /*0730*/  FSETP.GEU.AND P0, PT, |R2|, 5.8789094863358348022e-39, PT ;  /* 0x004004020200780b */ /* 0x000fe20003f0e200 */
[----:B0-----:R-:W-:-:S08]  /*0740*/  DFMA R4, -R6, R2, 1 ;  /* 0x3ff000000604742b */ /* 0x001fd00000000102 */
[----:B------:R-:W-:-:S08]  /*0750*/  DFMA R4, R4, R4, R4 ;  /* 0x000000040404722b */ /* 0x000fd00000000004 */
[----:B------:R-:W-:-:S08]  /*0760*/  DFMA R4, R2, R4, R2 ;  /* 0x000000040204722b */ /* 0x000fd00000000002 */
[----:B------:R-:W-:-:S08]  /*0770*/  DFMA R8, -R6, R4, 1 ;  /* 0x3ff000000608742b */ /* 0x000fd00000000104 */
[----:B------:R-:W-:Y:S01]  /*0780*/  DFMA R2, R4, R8, R4 ;  /* 0x000000080402722b */ /* 0x000fe20000000004 */
[----:B------:R-:W-:Y:S10]  /*0790*/  @P0 BRA `(.L_x_19) ;  /* 0x0000000000100947 */ /* 0x000ff40003800000 */
[----:B------:R-:W-:Y:S02]  /*07a0*/  LOP3.LUT R2, R7, 0x7fffffff, RZ, 0xc0, !PT ;  /* 0x7fffffff07027812 */ /* 0x000fe400078ec0ff */
[----:B------:R-:W-:-:S03]  /*07b0*/  MOV R4, 0x7e0 ;  /* 0x000007e000047802 */ /* 0x000fc60000000f00 */
[----:B------:R-:W-:-:S07]  /*07c0*/  VIADD R2, R2, 0xfff00000 ;  /* 0xfff0000002027836 */ /* 0x000fce0000000000 */
[----:B------:R-:W-:Y:S05]  /*07d0*/  CALL.REL.NOINC `($__internal_0_$__cuda_sm20_dblrcp_rn_slowpath_v3) ;  /* 0x0000001400587944 */ /* 0x000fea0003c00000 */
.L_x_19:
[----:B------:R-:W-:Y:S05]  /*07e0*/  BSYNC.RECONVERGENT B0 ;  /* 0x0000000000007941 */ /* 0x000fea0003800200 */
.L_x_18:
[----:B------:R-:W-:Y:S01]  /*07f0*/  IMAD.U32 R56, RZ, RZ, UR14 ;  /* 0x0000000eff387e24 */ /* 0x000fe2000f8e00ff */
[----:B------:R-:W-:Y:S01]  /*0800*/  MOV R57, UR15 ;  /* 0x0000000f00397c02 */ /* 0x000fe20008000f00 */
[----:B------:R-:W-:Y:S01]  /*0810*/  IMAD.U32 R54, RZ, RZ, UR16 ;  /* 0x00000010ff367e24 */ /* 0x000fe2000f8e00ff */
[----:B------:R-:W-:Y:S01]  /*0820*/  MOV R5, UR11 ;  /* 0x0000000b00057c02 */ /* 0x000fe20008000f00 */
[----:B------:R-:W-:-:S03]  /*0830*/  IMAD.U32 R55, RZ, RZ, UR17 ;  /* 0x00000011ff377e24 */ /* 0x000fc6000f8e00ff */
[----:B------:R-:W2:Y:S01]  /*0840*/  LDG.E.64.CONSTANT R56, desc[UR28][R56.64+-0x8] ;  /* 0xfffff81c38387981 */ /* 0x000ea2000c1e9b00 */
[----:B------:R-:W-:-:S03]  /*0850*/  IMAD.U32 R4, RZ, RZ, UR10 ;  /* 0x0000000aff047e24 */ /* 0x000fc6000f8e00ff */
[----:B------:R-:W3:Y:S04]  /*0860*/  LDG.E.64.CONSTANT R54, desc[UR28][R54.64+-0x8] ;  /* 0xfffff81c36367981 */ /* 0x000ee8000c1e9b00 */
[----:B------:R-:W4:Y:S01]  /*0870*/  LDG.E.64.CONSTANT R4, desc[UR28][R4.64+-0x8] ;  /* 0xfffff81c04047981 */ /* 0x000f22000c1e9b00 */
[----:B------:R-:W-:Y:S01]  /*0880*/  DADD R6, R20, -UR22 ;  /* 0x8000001614067e29 */ /* 0x000fe20008000000 */
[----:B------:R-:W-:Y:S01]  /*0890*/  IMAD.U32 R8, RZ, RZ, UR6 ;  /* 0x00000006ff087e24 */ /* 0x000fe2000f8e00ff */
[----:B------:R-:W-:Y:S01]  /*08a0*/  DADD R22, R22, -UR20 ;  /* 0x8000001416167e29 */ /* 0x000fe20008000000 */
[----:B------:R-:W-:-:S06]  /*08b0*/  IMAD.U32 R9, RZ, RZ, UR7 ;  /* 0x00000007ff097e24 */ /* 0x000fcc000f8e00ff */
[----:B------:R-:W5:Y:S01]  /*08c0*/  LDG.E.64.CONSTANT R8, desc[UR28][R8.64+-0x8] ;  /* 0xfffff81c08087981 */ /* 0x000f62000c1e9b00 */
[----:B------:R-:W-:Y:S01]  /*08d0*/  IMAD.U32 R20, RZ, RZ, UR4 ;  /* 0x00000004ff147e24 */ /* 0x000fe2000f8e00ff */
[----:B------:R-:W-:-:S06]  /*08e0*/  MOV R21, UR5 ;  /* 0x0000000500157c02 */ /* 0x000fcc0008000f00 */
[----:B------:R-:W5:Y:S01]  /*08f0*/  LDG.E.64.CONSTANT R20, desc[UR28][R20.64] ;  /* 0x0000001c14147981 */ /* 0x000f62000c1e9b00 */
[----:B--2---:R-:W-:-:S08]  /*0900*/  DMUL R24, R6, R56 ;  /* 0x0000003806187228 */ /* 0x004fd00000000000 */
[C---:B---3--:R-:W-:Y:S02]  /*0910*/  DFMA R24, R18.reuse, R54, -R24 ;  /* 0x000000361218722b */ /* 0x048fe40000000818 */
[----:B----4-:R-:W-:-:S08]  /*0920*/  DMUL R18, R18, R4 ;  /* 0x0000000412127228 */ /* 0x010fd00000000000 */
[----:B------:R-:W-:Y:S01]  /*0930*/  DFMA R56, R22, R56, -R18 ;  /* 0x000000381638722b */ /* 0x000fe20000000812 */
[----:B------:R-:W-:Y:S01]  /*0940*/  MOV R18, UR8 ;  /* 0x0000000800127c02 */ /* 0x000fe20008000f00 */
[----:B------:R-:W-:-:S06]  /*0950*/  IMAD.U32 R19, RZ, RZ, UR9 ;  /* 0x00000009ff137e24 */ /* 0x000fcc000f8e00ff */
[----:B------:R-:W2:Y:S01]  /*0960*/  LDG.E.64.CONSTANT R18, desc[UR28][R18.64] ;  /* 0x0000001c12127981 */ /* 0x000ea2000c1e9b00 */
[----:B------:R-:W-:Y:S01]  /*0970*/  DMUL R54, R22, R54 ;  /* 0x0000003616367228 */ /* 0x000fe20000000000 */
[----:B------:R-:W-:Y:S02]  /*0980*/  IMAD.U32 R22, RZ, RZ, UR12 ;  /* 0x0000000cff167e24 */ /* 0x000fe4000f8e00ff */
[----:B------:R-:W-:-:S06]  /*0990*/  IMAD.U32 R23, RZ, RZ, UR13 ;  /* 0x0000000dff177e24 */ /* 0x000fcc000f8e00ff */
[----:B------:R-:W3:Y:S01]  /*09a0*/  LDG.E.64.CONSTANT R22, desc[UR28][R22.64] ;  /* 0x0000001c16167981 */ /* 0x000ee2000c1e9b00 */
[----:B------:R-:W-:Y:S02]  /*09b0*/  DFMA R4, R6, R4, -R54 ;  /* 0x000000040604722b */ /* 0x000fe40000000836 */
[----:B------:R-:W-:-:S06]  /*09c0*/  DADD R6, R56, UR26 ;  /* 0x0000001a38067e29 */ /* 0x000fcc0008000000 */
[----:B------:R-:W-:Y:S01]  /*09d0*/  DMUL R56, R30, R4 ;  /* 0x000000041e387228 */ /* 0x000fe20000000000 */
[----:B------:R-:W-:Y:S01]  /*09e0*/  UMOV UR30, 0x1c529544 ;  /* 0x1c529544001e7882 */ /* 0x000fe20000000000 */
[----:B------:R-:W-:Y:S01]  /*09f0*/  UMOV UR31, 0x3a93d580 ;  /* 0x3a93d580001f7882 */ /* 0x000fe20000000000 */
[-C--:B------:R-:W-:Y:S01]  /*0a00*/  DMUL R58, R46, R6.reuse ;  /* 0x000000062e3a7228 */ /* 0x080fe20000000000 */
[----:B------:R-:W-:Y:S01]  /*0a10*/  UMOV UR32, 0xf3451121 ;  /* 0xf345112100207882 */ /* 0x000fe20000000000 */
[----:B------:R-:W-:Y:S01]  /*0a20*/  UMOV UR33, 0x3e18bd07 ;  /* 0x3e18bd0700217882 */ /* 0x000fe20000000000 */
[----:B------:R-:W-:Y:S02]  /*0a30*/  DADD R24, R24, UR24 ;  /* 0x0000001818187e29 */ /* 0x000fe40008000000 */
[----:B------:R-:W-:Y:S02]  /*0a40*/  DFMA R56, R32, R6, -R56 ;  /* 0x000000062038722b */ /* 0x000fe40000000838 */
[----:B-----5:R-:W-:-:S02]  /*0a50*/  DMUL R6, R8, UR30 ;  /* 0x0000001e08067c28 */ /* 0x020fc40008000000 */
[----:B------:R-:W-:Y:S02]  /*0a60*/  DMUL R8, R8, UR32 ;  /* 0x0000002008087c28 */ /* 0x000fe40008000000 */
[-C--:B------:R-:W-:Y:S02]  /*0a70*/  DMUL R54, R32, R24.reuse ;  /* 0x0000001820367228 */ /* 0x080fe40000000000 */
[----:B------:R-:W-:-:S04]  /*0a80*/  DFMA R58, R30, R24, -R58 ;  /* 0x000000181e3a722b */ /* 0x000fc8000000083a */
[-C--:B------:R-:W-:Y:S02]  /*0a90*/  DMUL R8, R8, R2.reuse ;  /* 0x0000000208087228 */ /* 0x080fe40000000000 */
[----:B------:R-:W-:Y:S02]  /*0aa0*/  DMUL R6, R6, R2 ;  /* 0x0000000206067228 */ /* 0x000fe40000000000 */
[----:B------:R-:W-:-:S04]  /*0ab0*/  DFMA R4, R46, R4, -R54 ;  /* 0x000000042e04722b */ /* 0x000fc80000000836 */
[-C--:B------:R-:W-:Y:S02]  /*0ac0*/  DFMA R2, R46, R8.reuse, -R26 ;  /* 0x000000082e02722b */ /* 0x080fe4000000081a */
[----:B------:R-:W-:Y:S02]  /*0ad0*/  DADD R26, R14, -R20 ;  /* 0x000000000e1a7229 */ /* 0x000fe40000000814 */
[----:B------:R-:W-:Y:S02]  /*0ae0*/  DFMA R46, R30, R8, -R28 ;  /* 0x000000081e2e722b */ /* 0x000fe4000000081c */
[----:B------:R-:W-:Y:S02]  /*0af0*/  DFMA R4, R4, R6, -R36 ;  /* 0x000000060404722b */ /* 0x000fe40000000824 */
[----:B------:R-:W-:Y:S02]  /*0b00*/  DFMA R8, R32, R8, -R40 ;  /* 0x000000082008722b */ /* 0x000fe40000000828 */
[----:B------:R-:W-:-:S02]  /*0b10*/  DADD R32, R2, R48 ;  /* 0x0000000002207229 */ /* 0x000fc40000000030 */
[----:B------:R-:W-:Y:S01]  /*0b20*/  DFMA R56, R56, R6, -R38 ;  /* 0x000000063838722b */ /* 0x000fe20000000826 */
[----:B------:R-:W-:Y:S02]  /*0b30*/  IMAD.MOV.U32 R38, RZ, RZ, 0x0 ;  /* 0x00000000ff267424 */ /* 0x000fe400078e00ff */
[----:B------:R-:W-:-:S03]  /*0b40*/  IMAD.MOV.U32 R39, RZ, RZ, 0x3fd80000 ;  /* 0x3fd80000ff277424 */ /* 0x000fc600078e00ff */
[----:B------:R-:W-:Y:S02]  /*0b50*/  DADD R48, R32, -R48 ;  /* 0x0000000020307229 */ /* 0x000fe40000000830 */
[----:B------:R-:W-:Y:S02]  /*0b60*/  DFMA R6, R58, R6, -R34 ;  /* 0x000000063a06722b */ /* 0x000fe40000000822 */
[----:B------:R-:W-:-:S04]  /*0b70*/  DADD R34, R46, R16 ;  /* 0x000000002e227229 */ /* 0x000fc80000000010 */
[----:B------:R-:W-:-:S04]  /*0b80*/  DADD R48, -R2, R48 ;  /* 0x0000000002307229 */ /* 0x000fc80000000130 */
[----:B------:R-:W-:Y:S02]  /*0b90*/  DADD R16, R34, -R16 ;  /* 0x0000000022107229 */ /* 0x000fe40000000810 */
[----:B------:R-:W-:-:S06]  /*0ba0*/  DADD R40, R4, R50 ;  /* 0x0000000004287229 */ /* 0x000fcc0000000032 */
[----:B------:R-:W-:Y:S02]  /*0bb0*/  DADD R16, -R46, R16 ;  /* 0x000000002e107229 */ /* 0x000fe40000000110 */
[----:B------:R-:W-:Y:S02]  /*0bc0*/  DADD R46, R6, R52 ;  /* 0x00000000062e7229 */ /* 0x000fe40000000034 */
[----:B------:R-:W-:-:S06]  /*0bd0*/  DADD R50, R40, -R50 ;  /* 0x0000000028327229 */ /* 0x000fcc0000000832 */
[----:B------:R-:W-:Y:S02]  /*0be0*/  DADD R52, R46, -R52 ;  /* 0x000000002e347229 */ /* 0x000fe40000000834 */
[----:B------:R-:W-:Y:S01]  /*0bf0*/  DADD R50, -R4, R50 ;  /* 0x0000000004327229 */ /* 0x000fe20000000132 */
[----:B------:R-:W-:Y:S05]  /*0c00*/  BSSY.RECONVERGENT B0, `(.L_x_20) ;  /* 0x0000024000007945 */ /* 0x000fea0003800200 */
[----:B------:R-:W-:Y:S02]  /*0c10*/  DADD R52, -R6, R52 ;  /* 0x0000000006347229 */ /* 0x000fe40000000134 */
[----:B--2---:R-:W-:-:S08]  /*0c20*/  DADD R24, R12, -R18 ;  /* 0x000000000c187229 */ /* 0x004fd00000000812 */
[----:B------:R-:W-:Y:S02]  /*0c30*/  DMUL R54, R24, R24 ;  /* 0x0000001818367228 */ /* 0x000fe40000000000 */
[----:B---3--:R-:W-:-:S06]  /*0c40*/  DADD R28, R10, -R22 ;  /* 0x000000000a1c7229 */ /* 0x008fcc0000000816 */
[----:B------:R-:W-:-:S08]  /*0c50*/  DFMA R30, R26, R26, R54 ;  /* 0x0000001a1a1e722b */ /* 0x000fd00000000036 */
[----:B------:R-:W-:-:S06]  /*0c60*/  DFMA R30, R28, R28, R30 ;  /* 0x0000001c1c1e722b */ /* 0x000fcc000000001e */
[----:B------:R-:W0:Y:S04]  /*0c70*/  MUFU.RSQ64H R55, R31 ;  /* 0x0000001f00377308 */ /* 0x000e280000001c00 */
[----:B------:R-:W-:-:S06]  /*0c80*/  IADD3 R54, PT, PT, R31, -0x3500000, RZ ;  /* 0xfcb000001f367810 */ /* 0x000fcc0007ffe0ff */
[----:B0-----:R-:W-:-:S08]  /*0c90*/  DMUL R36, R54, R54 ;  /* 0x0000003636247228 */ /* 0x001fd00000000000 */
[----:B------:R-:W-:-:S08]  /*0ca0*/  DFMA R36, R30, -R36, 1 ;  /* 0x3ff000001e24742b */ /* 0x000fd00000000824 */
[----:B------:R-:W-:Y:S02]  /*0cb0*/  DFMA R38, R36, R38, 0.5 ;  /* 0x3fe000002426742b */ /* 0x000fe40000000026 */
[----:B------:R-:W-:-:S08]  /*0cc0*/  DMUL R36, R54, R36 ;  /* 0x0000002436247228 */ /* 0x000fd00000000000 */
[----:B------:R-:W-:Y:S02]  /*0cd0*/  DFMA R2, R38, R36, R54 ;  /* 0x000000242602722b */ /* 0x000fe40000000036 */
[----:B------:R-:W-:Y:S02]  /*0ce0*/  DADD R36, R8, R42 ;  /* 0x0000000008247229 */ /* 0x000fe4000000002a */
[----:B------:R-:W-:-:S06]  /*0cf0*/  DADD R38, R56, R44 ;  /* 0x0000000038267229 */ /* 0x000fcc000000002c */
[----:B------:R-:W-:Y:S02]  /*0d00*/  DADD R42, R36, -R42 ;  /* 0x00000000242a7229 */ /* 0x000fe4000000082a */
[----:B------:R-:W-:Y:S01]  /*0d10*/  DADD R44, R38, -R44 ;  /* 0x00000000262c7229 */ /* 0x000fe2000000082c */
[----:B------:R-:W-:-:S05]  /*0d20*/  ISETP.GE.U32.AND P0, PT, R54, 0x7ca00000, PT ;  /* 0x7ca000003600780c */ /* 0x000fca0003f06070 */
[----:B------:R-:W-:Y:S02]  /*0d30*/  DADD R42, -R8, R42 ;  /* 0x00000000082a7229 */ /* 0x000fe4000000012a */
[----:B------:R-:W-:Y:S02]  /*0d40*/  DMUL R8, R30, R2 ;  /* 0x000000021e087228 */ /* 0x000fe40000000000 */
[----:B------:R-:W-:Y:S01]  /*0d50*/  DADD R44, -R56, R44 ;  /* 0x00000000382c7229 */ /* 0x000fe2000000012c */
[----:B------:R-:W-:Y:S01]  /*0d60*/  IADD3 R5, PT, PT, R3, -0x100000, RZ ;  /* 0xfff0000003057810 */ /* 0x000fe20007ffe0ff */
[----:B------:R-:W-:-:S04]  /*0d70*/  IMAD.MOV.U32 R4, RZ, RZ, R2 ;  /* 0x000000ffff047224 */ /* 0x000fc800078e0002 */
[----:B------:R-:W-:-:S08]  /*0d80*/  DFMA R56, R8, -R8, R30 ;  /* 0x800000080838722b */ /* 0x000fd0000000001e */
[----:B------:R-:W-:Y:S01]  /*0d90*/  DFMA R6, R56, R4, R8 ;  /* 0x000000043806722b */ /* 0x000fe20000000008 */
[----:B------:R-:W-:Y:S10]  /*0da0*/  @!P0 BRA `(.L_x_21) ;  /* 0x0000000000248947 */ /* 0x000ff40003800000 */
[----:B------:R-:W-:Y:S01]  /*0db0*/  IMAD.MOV.U32 R4, RZ, RZ, R2 ;  /* 0x000000ffff047224 */ /* 0x000fe200078e0002 */
[----:B------:R-:W-:Y:S01]  /*0dc0*/  MOV R6, R56 ;  /* 0x0000003800067202 */ /* 0x000fe20000000f00 */
[----:B------:R-:W-:Y:S01]  /*0dd0*/  IMAD.MOV.U32 R7, RZ, RZ, R57 ;  /* 0x000000ffff077224 */ /* 0x000fe200078e0039 */
[----:B------:R-:W-:Y:S01]  /*0de0*/  MOV R57, R31 ;  /* 0x0000001f00397202 */ /* 0x000fe20000000f00 */
[----:B------:R-:W-:Y:S01]  /*0df0*/  IMAD.MOV.U32 R56, RZ, RZ, R30 ;  /* 0x000000ffff387224 */ /* 0x000fe200078e001e */
[----:B------:R-:W-:-:S07]  /*0e00*/  MOV R2, 0xe20 ;  /* 0x00000e2000027802 */ /* 0x000fce0000000f00 */
[----:B------:R-:W-:Y:S05]  /*0e10*/  CALL.REL.NOINC `($__internal_1_$__cuda_sm20_dsqrt_rn_f64_mediumpath_v1) ;  /* 0x0000001000687944 */ /* 0x000fea0003c00000 */
[----:B------:R-:W-:Y:S02]  /*0e20*/  IMAD.MOV.U32 R6, RZ, RZ, R4 ;  /* 0x000000ffff067224 */ /* 0x000fe400078e0004 */
[----:B------:R-:W-:-:S07]  /*0e30*/  IMAD.MOV.U32 R7, RZ, RZ, R5 ;  /* 0x000000ffff077224 */ /* 0x000fce00078e0005 */
.L_x_21:
[----:B------:R-:W-:Y:S05]  /*0e40*/  BSYNC.RECONVERGENT B0 ;  /* 0x0000000000007941 */ /* 0x000fea0003800200 */
.L_x_20:
[----:B------:R-:W-:Y:S01]  /*0e50*/  DMUL R6, R30, R6 ;  /* 0x000000061e067228 */ /* 0x000fe20000000000 */
[----:B------:R-:W-:Y:S05]  /*0e60*/  BSSY.RECONVERGENT B0, `(.L_x_22) ;  /* 0x000000e000007945 */ /* 0x000fea0003800200 */
[----:B------:R-:W0:Y:S04]  /*0e70*/  MUFU.RCP64H R3, R7 ;  /* 0x0000000700037308 */ /* 0x000e280000001800 */
[----:B------:R-:W-:-:S04]  /*0e80*/  IADD3 R2, PT, PT, R7, 0x300402, RZ ;  /* 0x0030040207027810 */ /* 0x000fc80007ffe0ff */
[----:B------:R-:W-:Y:S02]  /*0e90*/  FSETP.GEU.AND P0, PT, |R2|, 5.8789094863358348022e-39, PT ;  /* 0x004004020200780b */ /* 0x000fe40003f0e200 */
        /* <DEDUP_REMOVED lines=10> */
.L_x_23:
[----:B------:R-:W-:Y:S05]  /*0f40*/  BSYNC.RECONVERGENT B0 ;  /* 0x0000000000007941 */ /* 0x000fea0003800200 */
.L_x_22:
[----:B------:R-:W-:Y:S01]  /*0f50*/  IMAD.U32 R54, RZ, RZ, UR14 ;  /* 0x0000000eff367e24 */ /* 0x000fe2000f8e00ff */
[----:B------:R-:W-:Y:S01]  /*0f60*/  MOV R55, UR15 ;  /* 0x0000000f00377c02 */ /* 0x000fe20008000f00 */
[----:B------:R-:W-:Y:S02]  /*0f70*/  IMAD.U32 R4, RZ, RZ, UR10 ;  /* 0x0000000aff047e24 */ /* 0x000fe4000f8e00ff */
[----:B------:R-:W-:Y:S01]  /*0f80*/  IMAD.U32 R5, RZ, RZ, UR11 ;  /* 0x0000000bff057e24 */ /* 0x000fe2000f8e00ff */
[----:B------:R-:W-:Y:S02]  /*0f90*/  MOV R6, UR16 ;  /* 0x0000001000067c02 */ /* 0x000fe40008000f00 */
[----:B------:R-:W2:Y:S01]  /*0fa0*/  LDG.E.64.CONSTANT R54, desc[UR28][R54.64] ;  /* 0x0000001c36367981 */ /* 0x000ea2000c1e9b00 */
[----:B------:R-:W-:-:S03]  /*0fb0*/  IMAD.U32 R7, RZ, RZ, UR17 ;  /* 0x00000011ff077e24 */ /* 0x000fc6000f8e00ff */
[----:B------:R-:W3:Y:S04]  /*0fc0*/  LDG.E.64.CONSTANT R4, desc[UR28][R4.64] ;  /* 0x0000001c04047981 */ /* 0x000ee8000c1e9b00 */
[----:B------:R-:W4:Y:S01]  /*0fd0*/  LDG.E.64.CONSTANT R6, desc[UR28][R6.64] ;  /* 0x0000001c06067981 */ /* 0x000f22000c1e9b00 */
[----:B------:R-:W-:Y:S01]  /*0fe0*/  IMAD.U32 R8, RZ, RZ, UR6 ;  /* 0x00000006ff087e24 */ /* 0x000fe2000f8e00ff */
[----:B------:R-:W-:-:S06]  /*0ff0*/  MOV R9, UR7 ;  /* 0x0000000700097c02 */ /* 0x000fcc0008000f00 */
[----:B------:R-:W5:Y:S01]  /*1000*/  LDG.E.64.CONSTANT R8, desc[UR28][R8.64] ;  /* 0x0000001c08087981 */ /* 0x000f62000c1e9b00 */
[----:B------:R-:W-:Y:S01]  /*1010*/  DADD R30, R18, -UR22 ;  /* 0x80000016121e7e29 */ /* 0x000fe20008000000 */
[----:B------:R-:W-:Y:S01]  /*1020*/  UMOV UR30, 0xf3451121 ;  /* 0xf3451121001e7882 */ /* 0x000fe20000000000 */
[----:B------:R-:W-:Y:S01]  /*1030*/  DADD R20, R20, -UR20 ;  /* 0x8000001414147e29 */ /* 0x000fe20008000000 */
[----:B------:R-:W-:Y:S01]  /*1040*/  UMOV UR31, 0x3e18bd07 ;  /* 0x3e18bd07001f7882 */ /* 0x000fe20000000000 */
[----:B------:R-:W-:Y:S02]  /*1050*/  UIADD3 UR32, UP0, UPT, UR4, 0x10, URZ ;  /* 0x0000001004207890 */ /* 0x000fe4000ff1e0ff */
[----:B------:R-:W-:Y:S02]  /*1060*/  UIADD3 UR18, UPT, UPT, UR18, 0x2, URZ ;  /* 0x0000000212127890 */ /* 0x000fe4000fffe0ff */
[----:B------:R-:W-:Y:S02]  /*1070*/  UIADD3.X UR33, UPT, UPT, URZ, UR5, URZ, UP0, !UPT ;  /* 0x00000005ff217290 */ /* 0x000fe400087fe4ff */
[----:B------:R-:W-:-:S02]  /*1080*/  UISETP.NE.AND UP0, UPT, UR18, URZ, UPT ;  /* 0x000000ff1200728c */ /* 0x000fc4000bf05270 */
[----:B------:R-:W-:Y:S02]  /*1090*/  UIADD3 UR19, UP2, UPT, UR8, 0x10, URZ ;  /* 0x0000001008137890 */ /* 0x000fe4000ff5e0ff */
[----:B------:R-:W-:Y:S02]  /*10a0*/  UIADD3 UR10, UP3, UPT, UR10, 0x10, URZ ;  /* 0x000000100a0a7890 */ /* 0x000fe4000ff7e0ff */
[----:B------:R-:W-:Y:S02]  /*10b0*/  UIADD3 UR12, UP4, UPT, UR12, 0x10, URZ ;  /* 0x000000100c0c7890 */ /* 0x000fe4000ff9e0ff */
[----:B------:R-:W-:Y:S02]  /*10c0*/  UIADD3 UR14, UP5, UPT, UR14, 0x10, URZ ;  /* 0x000000100e0e7890 */ /* 0x000fe4000ffbe0ff */
[----:B------:R-:W-:Y:S02]  /*10d0*/  UIADD3 UR16, UP6, UPT, UR16, 0x10, URZ ;  /* 0x0000001010107890 */ /* 0x000fe4000ffde0ff */
[----:B------:R-:W-:-:S02]  /*10e0*/  UIADD3.X UR9, UPT, UPT, URZ, UR9, URZ, UP2, !UPT ;  /* 0x00000009ff097290 */ /* 0x000fc400097fe4ff */
[----:B------:R-:W-:Y:S02]  /*10f0*/  UIADD3.X UR11, UPT, UPT, URZ, UR11, URZ, UP3, !UPT ;  /* 0x0000000bff0b7290 */ /* 0x000fe40009ffe4ff */
[----:B------:R-:W-:Y:S02]  /*1100*/  UIADD3.X UR13, UPT, UPT, URZ, UR13, URZ, UP4, !UPT ;  /* 0x0000000dff0d7290 */ /* 0x000fe4000a7fe4ff */
[----:B------:R-:W-:Y:S02]  /*1110*/  UIADD3.X UR15, UPT, UPT, URZ, UR15, URZ, UP5, !UPT ;  /* 0x0000000fff0f7290 */ /* 0x000fe4000affe4ff */
[----:B------:R-:W-:Y:S01]  /*1120*/  UIADD3.X UR17, UPT, UPT, URZ, UR17, URZ, UP6, !UPT ;  /* 0x00000011ff117290 */ /* 0x000fe2000b7fe4ff */
[----:B--2---:R-:W-:Y:S02]  /*1130*/  DMUL R18, R30, R54 ;  /* 0x000000361e127228 */ /* 0x004fe40000000000 */
[----:B---3--:R-:W-:-:S06]  /*1140*/  DMUL R56, R22, R4 ;  /* 0x0000000416387228 */ /* 0x008fcc0000000000 */
[----:B----4-:R-:W-:Y:S02]  /*1150*/  DFMA R22, R22, R6, -R18 ;  /* 0x000000061616722b */ /* 0x010fe40000000812 */
[C---:B------:R-:W-:Y:S02]  /*1160*/  DFMA R18, R20.reuse, R54, -R56 ;  /* 0x000000361412722b */ /* 0x040fe40000000838 */
[----:B------:R-:W-:Y:S02]  /*1170*/  DMUL R20, R20, R6 ;  /* 0x0000000614147228 */ /* 0x000fe40000000000 */
[----:B-----5:R-:W-:Y:S01]  /*1180*/  DMUL R6, R8, UR30 ;  /* 0x0000001e08067c28 */ /* 0x020fe20008000000 */
[----:B------:R-:W-:Y:S01]  /*1190*/  UMOV UR30, 0x1c529544 ;  /* 0x1c529544001e7882 */ /* 0x000fe20000000000 */
[----:B------:R-:W-:Y:S02]  /*11a0*/  UMOV UR31, 0x3a93d580 ;  /* 0x3a93d580001f7882 */ /* 0x000fe40000000000 */
[----:B------:R-:W-:-:S02]  /*11b0*/  DADD R54, R18, UR26 ;  /* 0x0000001a12367e29 */ /* 0x000fc40008000000 */
[----:B------:R-:W-:Y:S02]  /*11c0*/  DFMA R20, R30, R4, -R20 ;  /* 0x000000041e14722b */ /* 0x000fe40000000814 */
[----:B------:R-:W-:Y:S02]  /*11d0*/  DADD R4, R22, UR24 ;  /* 0x0000001816047e29 */ /* 0x000fe40008000000 */
[----:B------:R-:W-:Y:S01]  /*11e0*/  DMUL R22, R8, UR30 ;  /* 0x0000001e08167c28 */ /* 0x000fe20008000000 */
[----:B------:R-:W-:Y:S01]  /*11f0*/  UIADD3 UR30, UP1, UPT, UR6, 0x10, URZ ;  /* 0x00000010061e7890 */ /* 0x000fe2000ff3e0ff */
[----:B------:R-:W-:Y:S02]  /*1200*/  DMUL R6, R6, R2 ;  /* 0x0000000206067228 */ /* 0x000fe40000000000 */
[----:B------:R-:W-:Y:S01]  /*1210*/  DMUL R30, R24, R20 ;  /* 0x00000014181e7228 */ /* 0x000fe20000000000 */
[----:B------:R-:W-:Y:S01]  /*1220*/  UIADD3.X UR31, UPT, UPT, URZ, UR7, URZ, UP1, !UPT ;  /* 0x00000007ff1f7290 */ /* 0x000fe20008ffe4ff */
[----:B------:R-:W-:-:S02]  /*1230*/  DMUL R56, R28, R4 ;  /* 0x000000041c387228 */ /* 0x000fc40000000000 */
[----:B------:R-:W-:Y:S02]  /*1240*/  DMUL R22, R22, R2 ;  /* 0x0000000216167228 */ /* 0x000fe40000000000 */
[----:B------:R-:W-:Y:S02]  /*1250*/  DFMA R18, R26, R6, -R48 ;  /* 0x000000061a12722b */ /* 0x000fe40000000830 */
[-C--:B------:R-:W-:Y:S02]  /*1260*/  DFMA R30, R28, R54.reuse, -R30 ;  /* 0x000000361c1e722b */ /* 0x080fe4000000081e */
[C---:B------:R-:W-:Y:S02]  /*1270*/  DMUL R54, R26.reuse, R54 ;  /* 0x000000361a367228 */ /* 0x040fe40000000000 */
[----:B------:R-:W-:Y:S02]  /*1280*/  DFMA R56, R26, R20, -R56 ;  /* 0x000000141a38722b */ /* 0x000fe40000000838 */
[----:B------:R-:W-:-:S02]  /*1290*/  DFMA R8, R24, R6, -R16 ;  /* 0x000000061808722b */ /* 0x000fc40000000810 */
[----:B------:R-:W-:Y:S02]  /*12a0*/  DFMA R6, R28, R6, -R42 ;  /* 0x000000061c06722b */ /* 0x000fe4000000082a */
[----:B------:R-:W-:Y:S02]  /*12b0*/  DFMA R54, R24, R4, -R54 ;  /* 0x000000041836722b */ /* 0x000fe40000000836 */
[-C--:B------:R-:W-:Y:S02]  /*12c0*/  DFMA R30, R30, R22.reuse, -R44 ;  /* 0x000000161e1e722b */ /* 0x080fe4000000082c */
[-C--:B------:R-:W-:Y:S02]  /*12d0*/  DFMA R56, R56, R22.reuse, -R50 ;  /* 0x000000163838722b */ /* 0x080fe40000000832 */
[----:B------:R-:W-:Y:S02]  /*12e0*/  DADD R16, R34, R8 ;  /* 0x0000000022107229 */ /* 0x000fe40000000008 */
[----:B------:R-:W-:-:S02]  /*12f0*/  DFMA R22, R54, R22, -R52 ;  /* 0x000000163616722b */ /* 0x000fc40000000834 */
[----:B------:R-:W-:Y:S02]  /*1300*/  DADD R42, R36, R6 ;  /* 0x00000000242a7229 */ /* 0x000fe40000000006 */
[----:B------:R-:W-:Y:S02]  /*1310*/  DADD R48, R32, R18 ;  /* 0x0000000020307229 */ /* 0x000fe40000000012 */
[----:B------:R-:W-:Y:S02]  /*1320*/  DADD R44, R38, R30 ;  /* 0x00000000262c7229 */ /* 0x000fe4000000001e */
[----:B------:R-:W-:Y:S02]  /*1330*/  DADD R50, R40, R56 ;  /* 0x0000000028327229 */ /* 0x000fe40000000038 */
[----:B------:R-:W-:Y:S02]  /*1340*/  DADD R52, R46, R22 ;  /* 0x000000002e347229 */ /* 0x000fe40000000016 */
[----:B------:R-:W-:-:S02]  /*1350*/  DADD R28, -R34, R16 ;  /* 0x00000000221c7229 */ /* 0x000fc40000000110 */
[----:B------:R-:W-:Y:S02]  /*1360*/  DADD R2, -R36, R42 ;  /* 0x0000000024027229 */ /* 0x000fe4000000012a */
[----:B------:R-:W-:Y:S02]  /*1370*/  DADD R26, -R32, R48 ;  /* 0x00000000201a7229 */ /* 0x000fe40000000130 */
[----:B------:R-:W-:Y:S02]  /*1380*/  DADD R38, -R38, R44 ;  /* 0x0000000026267229 */ /* 0x000fe4000000012c */
[----:B------:R-:W-:Y:S02]  /*1390*/  DADD R36, -R40, R50 ;  /* 0x0000000028247229 */ /* 0x000fe40000000132 */
[----:B------:R-:W-:Y:S02]  /*13a0*/  DADD R34, -R46, R52 ;  /* 0x000000002e227229 */ /* 0x000fe40000000134 */
[----:B------:R-:W-:-:S02]  /*13b0*/  DADD R26, -R18, R26 ;  /* 0x00000000121a7229 */ /* 0x000fc4000000011a */
[----:B------:R-:W-:Y:S02]  /*13c0*/  DADD R28, -R8, R28 ;  /* 0x00000000081c7229 */ /* 0x000fe4000000011c */
[----:B------:R-:W-:Y:S02]  /*13d0*/  DADD R40, -R6, R2 ;  /* 0x0000000006287229 */ /* 0x000fe40000000102 */
[----:B------:R-:W-:Y:S02]  /*13e0*/  DADD R38, -R30, R38 ;  /* 0x000000001e267229 */ /* 0x000fe40000000126 */
[----:B------:R-:W-:Y:S02]  /*13f0*/  DADD R36, -R56, R36 ;  /* 0x0000000038247229 */ /* 0x000fe40000000124 */
[----:B------:R-:W-:Y:S01]  /*1400*/  DADD R34, -R22, R34 ;  /* 0x0000000016227229 */ /* 0x000fe20000000122 */
[----:B------:R-:W-:Y:S10]  /*1410*/  BRA.U UP0, `(.L_x_24) ;  /* 0xfffffff100007547 */ /* 0x000ff4000b83ffff */
[----:B------:R-:W0:Y:S01]  /*1420*/  LDCU UR11, c[0x0][0x3d8] ;  /* 0x00007b00ff0b77ac */ /* 0x000e220008000800 */
[----:B------:R-:W-:Y:S01]  /*1430*/  UMOV UR5, URZ ;  /* 0x000000ff00057c82 */ /* 0x000fe20008000000 */
[----:B0-----:R-:W-:-:S12]  /*1440*/  ULOP3.LUT UR4, UR11, 0x7ffffffe, URZ, 0xc0, !UPT ;  /* 0x7ffffffe0b047892 */ /* 0x001fd8000f8ec0ff */
.L_x_15:
[----:B------:R-:W-:-:S04]  /*1450*/  ULOP3.LUT UR6, UR11, 0x1, URZ, 0xc0, !UPT ;  /* 0x000000010b067892 */ /* 0x000fc8000f8ec0ff */
[----:B------:R-:W-:-:S09]  /*1460*/  UISETP.NE.U32.AND UP0, UPT, UR6, 0x1, UPT ;  /* 0x000000010600788c */ /* 0x000fd2000bf05070 */
[----:B------:R-:W-:Y:S05]  /*1470*/  BRA.U UP0, `(.L_x_14) ;  /* 0x0000000500fc7547 */ /* 0x000fea000b800000 */
[----:B------:R-:W0:Y:S01]  /*1480*/  LDCU.128 UR16, c[0x0][0x380] ;  /* 0x00007000ff1077ac */ /* 0x000e220008000c00 */
[----:B------:R-:W-:Y:S01]  /*1490*/  USHF.L.U32 UR13, UR4, 0x3, URZ ;  /* 0x00000003040d7899 */ /* 0x000fe200080006ff */
[----:B------:R-:W1:Y:S01]  /*14a0*/  LDCU.64 UR14, c[0x0][0x390] ;  /* 0x00007200ff0e77ac */ /* 0x000e620008000a00 */
[----:B------:R-:W-:Y:S02]  /*14b0*/  USHF.L.U64.HI UR12, UR4, 0x3, UR5 ;  /* 0x00000003040c7899 */ /* 0x000fe40008010205 */
[----:B0-----:R-:W-:-:S04]  /*14c0*/  UIADD3 UR6, UP0, UPT, UR13, UR18, URZ ;  /* 0x000000120d067290 */ /* 0x001fc8000ff1e0ff */
[----:B------:R-:W-:Y:S02]  /*14d0*/  UIADD3.X UR7, UPT, UPT, UR12, UR19, URZ, UP0, !UPT ;  /* 0x000000130c077290 */ /* 0x000fe400087fe4ff */
[----:B------:R-:W-:Y:S01]  /*14e0*/  UIADD3 UR8, UP0, UPT, UR13, UR16, URZ ;  /* 0x000000100d087290 */ /* 0x000fe2000ff1e0ff */
[----:B------:R-:W-:-:S03]  /*14f0*/  IMAD.U32 R24, RZ, RZ, UR6 ;  /* 0x00000006ff187e24 */ /* 0x000fc6000f8e00ff */
[----:B------:R-:W-:Y:S01]  /*1500*/  IMAD.U32 R25, RZ, RZ, UR7 ;  /* 0x00000007ff197e24 */ /* 0x000fe2000f8e00ff */
[----:B------:R-:W-:Y:S01]  /*1510*/  UIADD3.X UR7, UPT, UPT, UR12, UR17, URZ, UP0, !UPT ;  /* 0x000000110c077290 */ /* 0x000fe200087fe4ff */
[----:B------:R-:W-:Y:S01]  /*1520*/  MOV R32, UR8 ;  /* 0x0000000800207c02 */ /* 0x000fe20008000f00 */
[----:B-1----:R-:W-:-:S03]  /*1530*/  UIADD3 UR6, UP0, UPT, UR13, UR14, URZ ;  /* 0x0000000e0d067290 */ /* 0x002fc6000ff1e0ff */
[----:B------:R-:W2:Y:S01]  /*1540*/  LDG.E.64.CONSTANT R24, desc[UR28][R24.64] ;  /* 0x0000001c18187981 */ /* 0x000ea2000c1e9b00 */
[----:B------:R-:W-:Y:S01]  /*1550*/  IMAD.U32 R33, RZ, RZ, UR7 ;  /* 0x00000007ff217e24 */ /* 0x000fe2000f8e00ff */
[----:B------:R-:W-:Y:S01]  /*1560*/  UIADD3.X UR7, UPT, UPT, UR12, UR15, URZ, UP0, !UPT ;  /* 0x0000000f0c077290 */ /* 0x000fe200087fe4ff */
[----:B------:R-:W-:-:S04]  /*1570*/  IMAD.U32 R20, RZ, RZ, UR6 ;  /* 0x00000006ff147e24 */ /* 0x000fc8000f8e00ff */
[----:B------:R-:W3:Y:S01]  /*1580*/  LDG.E.64.CONSTANT R32, desc[UR28][R32.64] ;  /* 0x0000001c20207981 */ /* 0x000ee2000c1e9b00 */
[----:B------:R-:W-:-:S06]  /*1590*/  MOV R21, UR7 ;  /* 0x0000000700157c02 */ /* 0x000fcc0008000f00 */
[----:B------:R-:W4:Y:S01]  /*15a0*/  LDG.E.64.CONSTANT R20, desc[UR28][R20.64] ;  /* 0x0000001c14147981 */ /* 0x000f22000c1e9b00 */
[----:B------:R-:W-:Y:S01]  /*15b0*/  IMAD.MOV.U32 R4, RZ, RZ, 0x0 ;  /* 0x00000000ff047424 */ /* 0x000fe200078e00ff */
[----:B------:R-:W-:Y:S01]  /*15c0*/  MOV R5, 0x3fd80000 ;  /* 0x3fd8000000057802 */ /* 0x000fe20000000f00 */
[----:B------:R-:W-:Y:S01]  /*15d0*/  BSSY.RECONVERGENT B0, `(.L_x_25) ;  /* 0x000001c000007945 */ /* 0x000fe20003800200 */
[----:B--2--5:R-:W-:Y:S02]  /*15e0*/  DADD R22, R12, -R24 ;  /* 0x000000000c167229 */ /* 0x024fe40000000818 */
[----:B---3--:R-:W-:-:S06]  /*15f0*/  DADD R30, R14, -R32 ;  /* 0x000000000e1e7229 */ /* 0x008fcc0000000820 */
[----:B------:R-:W-:Y:S02]  /*1600*/  DMUL R2, R22, R22 ;  /* 0x0000001616027228 */ /* 0x000fe40000000000 */
[----:B----4-:R-:W-:-:S06]  /*1610*/  DADD R18, R10, -R20 ;  /* 0x000000000a127229 */ /* 0x010fcc0000000814 */
[----:B------:R-:W-:-:S08]  /*1620*/  DFMA R2, R30, R30, R2 ;  /* 0x0000001e1e02722b */ /* 0x000fd00000000002 */
[----:B------:R-:W-:-:S06]  /*1630*/  DFMA R46, R18, R18, R2 ;  /* 0x00000012122e722b */ /* 0x000fcc0000000002 */
[----:B------:R-:W0:Y:S04]  /*1640*/  MUFU.RSQ64H R55, R47 ;  /* 0x0000002f00377308 */ /* 0x000e280000001c00 */
[----:B------:R-:W-:-:S05]  /*1650*/  VIADD R54, R47, 0xfcb00000 ;  /* 0xfcb000002f367836 */ /* 0x000fca0000000000 */
[----:B------:R-:W-:Y:S01]  /*1660*/  ISETP.GE.U32.AND P0, PT, R54, 0x7ca00000, PT ;  /* 0x7ca000003600780c */ /* 0x000fe20003f06070 */
[----:B0-----:R-:W-:-:S08]  /*1670*/  DMUL R2, R54, R54 ;  /* 0x0000003636027228 */ /* 0x001fd00000000000 */
        /* <DEDUP_REMOVED lines=14> */
[----:B------:R-:W-:Y:S05]  /*1760*/  CALL.REL.NOINC `($__internal_1_$__cuda_sm20_dsqrt_rn_f64_mediumpath_v1) ;  /* 0x0000000800147944 */ /* 0x000fea0003c00000 */
[----:B------:R-:W-:Y:S01]  /*1770*/  MOV R2, R4 ;  /* 0x0000000400027202 */ /* 0x000fe20000000f00 */
[----:B------:R-:W-:-:S07]  /*1780*/  IMAD.MOV.U32 R3, RZ, RZ, R5 ;  /* 0x000000ffff037224 */ /* 0x000fce00078e0005 */
.L_x_26:
[----:B------:R-:W-:Y:S05]  /*1790*/  BSYNC.RECONVERGENT B0 ;  /* 0x0000000000007941 */ /* 0x000fea0003800200 */
.L_x_25:
        /* <DEDUP_REMOVED lines=12> */
[----:B------:R-:W-:Y:S02]  /*1860*/  MOV R4, 0x1890 ;  /* 0x0000189000047802 */ /* 0x000fe40000000f00 */
[----:B------:R-:W-:-:S07]  /*1870*/  IADD3 R2, PT, PT, R2, -0x100000, RZ ;  /* 0xfff0000002027810 */ /* 0x000fce0007ffe0ff */
[----:B------:R-:W-:Y:S05]  /*1880*/  CALL.REL.NOINC `($__internal_0_$__cuda_sm20_dblrcp_rn_slowpath_v3) ;  /* 0x00000004002c7944 */ /* 0x000fea0003c00000 */
.L_x_28:
[----:B------:R-:W-:Y:S05]  /*1890*/  BSYNC.RECONVERGENT B0 ;  /* 0x0000000000007941 */ /* 0x000fea0003800200 */
.L_x_27:
[----:B------:R-:W0:Y:S01]  /*18a0*/  LDCU.64 UR14, c[0x0][0x3b0] ;  /* 0x00007600ff0e77ac */ /* 0x000e220008000a00 */
[----:B------:R-:W1:Y:S01]  /*18b0*/  LDCU.128 UR16, c[0x0][0x3a0] ;  /* 0x00007400ff1077ac */ /* 0x000e620008000c00 */
[----:B0-----:R-:W-:-:S04]  /*18c0*/  UIADD3 UR7, UP1, UPT, UR13, UR14, URZ ;  /* 0x0000000e0d077290 */ /* 0x001fc8000ff3e0ff */
[----:B------:R-:W-:Y:S02]  /*18d0*/  UIADD3.X UR8, UPT, UPT, UR12, UR15, URZ, UP1, !UPT ;  /* 0x0000000f0c087290 */ /* 0x000fe40008ffe4ff */
[----:B-1----:R-:W-:Y:S01]  /*18e0*/  UIADD3 UR9, UP0, UPT, UR13, UR18, URZ ;  /* 0x000000120d097290 */ /* 0x002fe2000ff1e0ff */
[----:B------:R-:W-:Y:S01]  /*18f0*/  IMAD.U32 R46, RZ, RZ, UR7 ;  /* 0x00000007ff2e7e24 */ /* 0x000fe2000f8e00ff */
[----:B------:R-:W-:Y:S02]  /*1900*/  UIADD3 UR6, UP1, UPT, UR13, UR16, URZ ;  /* 0x000000100d067290 */ /* 0x000fe4000ff3e0ff */
[----:B------:R-:W-:Y:S01]  /*1910*/  IMAD.U32 R47, RZ, RZ, UR8 ;  /* 0x00000008ff2f7e24 */ /* 0x000fe2000f8e00ff */
[----:B------:R-:W0:Y:S01]  /*1920*/  LDCU.64 UR14, c[0x0][0x398] ;  /* 0x00007300ff0e77ac */ /* 0x000e220008000a00 */
[----:B------:R-:W-:Y:S02]  /*1930*/  MOV R6, UR9 ;  /* 0x0000000900067c02 */ /* 0x000fe40008000f00 */
[----:B------:R-:W-:Y:S01]  /*1940*/  IMAD.U32 R8, RZ, RZ, UR6 ;  /* 0x00000006ff087e24 */ /* 0x000fe2000f8e00ff */
[----:B------:R-:W-:Y:S01]  /*1950*/  UIADD3.X UR10, UPT, UPT, UR12, UR19, URZ, UP0, !UPT ;  /* 0x000000130c0a7290 */ /* 0x000fe200087fe4ff */
[----:B------:R-:W2:Y:S01]  /*1960*/  LDG.E.64.CONSTANT R46, desc[UR28][R46.64] ;  /* 0x0000001c2e2e7981 */ /* 0x000ea2000c1e9b00 */
[----:B------:R-:W-:-:S04]  /*1970*/  UIADD3.X UR7, UPT, UPT, UR12, UR17, URZ, UP1, !UPT ;  /* 0x000000110c077290 */ /* 0x000fc80008ffe4ff */
[----:B------:R-:W-:Y:S02]  /*1980*/  IMAD.U32 R7, RZ, RZ, UR10 ;  /* 0x0000000aff077e24 */ /* 0x000fe4000f8e00ff */
[----:B------:R-:W-:-:S04]  /*1990*/  MOV R9, UR7 ;  /* 0x0000000700097c02 */ /* 0x000fc80008000f00 */
[----:B------:R-:W3:Y:S04]  /*19a0*/  LDG.E.64.CONSTANT R6, desc[UR28][R6.64] ;  /* 0x0000001c06067981 */ /* 0x000ee8000c1e9b00 */
[----:B------:R-:W4:Y:S01]  /*19b0*/  LDG.E.64.CONSTANT R8, desc[UR28][R8.64] ;  /* 0x0000001c08087981 */ /* 0x000f22000c1e9b00 */
[----:B0-----:R-:W-:-:S04]  /*19c0*/  UIADD3 UR6, UP0, UPT, UR13, UR14, URZ ;  /* 0x0000000e0d067290 */ /* 0x001fc8000ff1e0ff */
[----:B------:R-:W-:Y:S02]  /*19d0*/  UIADD3.X UR7, UPT, UPT, UR12, UR15, URZ, UP0, !UPT ;  /* 0x0000000f0c077290 */ /* 0x000fe400087fe4ff */
[----:B------:R-:W-:Y:S01]  /*19e0*/  IMAD.U32 R4, RZ, RZ, UR6 ;  /* 0x00000006ff047e24 */ /* 0x000fe2000f8e00ff */
[----:B------:R-:W0:Y:S03]  /*19f0*/  LDCU.128 UR12, c[0x0][0x3e0] ;  /* 0x00007c00ff0c77ac */ /* 0x000e260008000c00 */
[----:B------:R-:W-:-:S06]  /*1a00*/  IMAD.U32 R5, RZ, RZ, UR7 ;  /* 0x00000007ff057e24 */ /* 0x000fcc000f8e00ff */
[----:B------:R-:W5:Y:S01]  /*1a10*/  LDG.E.64.CONSTANT R4, desc[UR28][R4.64] ;  /* 0x0000001c04047981 */ /* 0x000f62000c1e9b00 */
[----:B0-----:R-:W-:Y:S02]  /*1a20*/  DADD R24, R24, -UR14 ;  /* 0x8000000e18187e29 */ /* 0x001fe40008000000 */
[----:B------:R-:W-:Y:S01]  /*1a30*/  DADD R54, R32, -UR12 ;  /* 0x8000000c20367e29 */ /* 0x000fe20008000000 */
[----:B------:R-:W0:Y:S01]  /*1a40*/  LDCU.128 UR12, c[0x0][0x3f0] ;  /* 0x00007e00ff0c77ac */ /* 0x000e220008000c00 */
[----:B------:R-:W-:Y:S01]  /*1a50*/  UMOV UR6, 0xf3451121 ;  /* 0xf345112100067882 */ /* 0x000fe20000000000 */
[----:B------:R-:W-:-:S03]  /*1a60*/  UMOV UR7, 0x3e18bd07 ;  /* 0x3e18bd0700077882 */ /* 0x000fc60000000000 */
[----:B--2---:R-:W-:-:S08]  /*1a70*/  DMUL R56, R24, R46 ;  /* 0x0000002e18387228 */ /* 0x004fd00000000000 */
[C---:B---3--:R-:W-:Y:S02]  /*1a80*/  DFMA R32, R20.reuse, R6, -R56 ;  /* 0x000000061420722b */ /* 0x048fe40000000838 */
[----:B----4-:R-:W-:Y:S02]  /*1a90*/  DMUL R20, R20, R8 ;  /* 0x0000000814147228 */ /* 0x010fe40000000000 */
[----:B------:R-:W-:-:S06]  /*1aa0*/  DMUL R6, R54, R6 ;  /* 0x0000000636067228 */ /* 0x000fcc0000000000 */
[----:B------:R-:W-:Y:S02]  /*1ab0*/  DFMA R20, R54, R46, -R20 ;  /* 0x0000002e3614722b */ /* 0x000fe40000000814 */
[----:B------:R-:W-:Y:S02]  /*1ac0*/  DFMA R8, R24, R8, -R6 ;  /* 0x000000081808722b */ /* 0x000fe40000000806 */
[----:B0-----:R-:W-:-:S04]  /*1ad0*/  DADD R32, R32, UR12 ;  /* 0x0000000c20207e29 */ /* 0x001fc80008000000 */
[----:B------:R-:W-:Y:S02]  /*1ae0*/  DADD R24, R20, UR14 ;  /* 0x0000000e14187e29 */ /* 0x000fe40008000000 */
[----:B-----5:R-:W-:Y:S01]  /*1af0*/  DMUL R54, R4, UR6 ;  /* 0x0000000604367c28 */ /* 0x020fe20008000000 */
[----:B------:R-:W-:Y:S01]  /*1b00*/  UMOV UR6, 0x1c529544 ;  /* 0x1c52954400067882 */ /* 0x000fe20000000000 */
[----:B------:R-:W-:Y:S01]  /*1b10*/  UMOV UR7, 0x3a93d580 ;  /* 0x3a93d58000077882 */ /* 0x000fe20000000000 */
[----:B------:R-:W-:Y:S02]  /*1b20*/  DMUL R46, R22, R8 ;  /* 0x00000008162e7228 */ /* 0x000fe40000000000 */
[----:B------:R-:W-:Y:S02]  /*1b30*/  DMUL R20, R4, UR6 ;  /* 0x0000000604147c28 */ /* 0x000fe40008000000 */
[----:B------:R-:W-:Y:S02]  /*1b40*/  DMUL R6, R18, R32 ;  /* 0x0000002012067228 */ /* 0x000fe40000000000 */
[----:B------:R-:W-:-:S02]  /*1b50*/  DMUL R4, R30, R24 ;  /* 0x000000181e047228 */ /* 0x000fc40000000000 */
[----:B------:R-:W-:Y:S02]  /*1b60*/  DFMA R24, R18, R24, -R46 ;  /* 0x000000181218722b */ /* 0x000fe4000000082e */
[----:B------:R-:W-:Y:S02]  /*1b70*/  DMUL R46, R54, R2 ;  /* 0x00000002362e7228 */ /* 0x000fe40000000000 */
[----:B------:R-:W-:Y:S02]  /*1b80*/  DFMA R6, R30, R8, -R6 ;  /* 0x000000081e06722b */ /* 0x000fe40000000806 */
[----:B------:R-:W-:Y:S02]  /*1b90*/  DMUL R20, R20, R2 ;  /* 0x0000000214147228 */ /* 0x000fe40000000000 */
[----:B------:R-:W-:Y:S02]  /*1ba0*/  DFMA R4, R22, R32, -R4 ;  /* 0x000000201604722b */ /* 0x000fe40000000804 */
[----:B------:R-:W-:-:S02]  /*1bb0*/  DFMA R26, R30, R46, -R26 ;  /* 0x0000002e1e1a722b */ /* 0x000fc4000000081a */
[-C--:B------:R-:W-:Y:S02]  /*1bc0*/  DFMA R22, R22, R46.reuse, -R28 ;  /* 0x0000002e1616722b */ /* 0x080fe4000000081c */
[----:B------:R-:W-:Y:S02]  /*1bd0*/  DFMA R18, R18, R46, -R40 ;  /* 0x0000002e1212722b */ /* 0x000fe40000000828 */
[-C--:B------:R-:W-:Y:S02]  /*1be0*/  DFMA R24, R24, R20.reuse, -R38 ;  /* 0x000000141818722b */ /* 0x080fe40000000826 */
[-C--:B------:R-:W-:Y:S02]  /*1bf0*/  DFMA R6, R6, R20.reuse, -R36 ;  /* 0x000000140606722b */ /* 0x080fe40000000824 */
[----:B------:R-:W-:Y:S02]  /*1c00*/  DFMA R4, R4, R20, -R34 ;  /* 0x000000140404722b */ /* 0x000fe40000000822 */
[----:B------:R-:W-:-:S02]  /*1c10*/  DADD R48, R48, R26 ;  /* 0x0000000030307229 */ /* 0x000fc4000000001a */
[----:B------:R-:W-:Y:S02]  /*1c20*/  DADD R16, R16, R22 ;  /* 0x0000000010107229 */ /* 0x000fe40000000016 */
[----:B------:R-:W-:Y:S02]  /*1c30*/  DADD R42, R42, R18 ;  /* 0x000000002a2a7229 */ /* 0x000fe40000000012 */
[----:B------:R-:W-:Y:S02]  /*1c40*/  DADD R44, R44, R24 ;  /* 0x000000002c2c7229 */ /* 0x000fe40000000018 */
[----:B------:R-:W-:Y:S02]  /*1c50*/  DADD R50, R50, R6 ;  /* 0x0000000032327229 */ /* 0x000fe40000000006 */
[----:B------:R-:W-:-:S11]  /*1c60*/  DADD R52, R52, R4 ;  /* 0x0000000034347229 */ /* 0x000fd60000000004 */
.L_x_14:
[----:B------:R-:W0:Y:S01]  /*1c70*/  LDC.64 R2, c[0x0][0x3d0] ;  /* 0x0000f400ff027b82 */ /* 0x000e220000000a00 */
[----:B------:R-:W-:-:S04]  /*1c80*/  IMAD R5, R0, 0x9, RZ ;  /* 0x0000000900057824 */ /* 0x000fc800078e02ff */
[----:B0-----:R-:W-:-:S05]  /*1c90*/  IMAD.WIDE R2, R5, 0x8, R2 ;  /* 0x0000000805027825 */ /* 0x001fca00078e0202 */
[----:B-----5:R-:W-:Y:S04]  /*1ca0*/  STG.E.64 desc[UR28][R2.64], R14 ;  /* 0x0000000e02007986 */ /* 0x020fe8000c101b1c */
[----:B------:R-:W-:Y:S04]  /*1cb0*/  STG.E.64 desc[UR28][R2.64+0x8], R12 ;  /* 0x0000080c02007986 */ /* 0x000fe8000c101b1c */
[----:B------:R-:W-:Y:S04]  /*1cc0*/  STG.E.64 desc[UR28][R2.64+0x10], R10 ;  /* 0x0000100a02007986 */ /* 0x000fe8000c101b1c */
[----:B------:R-:W-:Y:S04]  /*1cd0*/  STG.E.64 desc[UR28][R2.64+0x18], R44 ;  /* 0x0000182c02007986 */ /* 0x000fe8000c101b1c */
[----:B------:R-:W-:Y:S04]  /*1ce0*/  STG.E.64 desc[UR28][R2.64+0x20], R50 ;  /* 0x0000203202007986 */ /* 0x000fe8000c101b1c */
[----:B------:R-:W-:Y:S04]  /*1cf0*/  STG.E.64 desc[UR28][R2.64+0x28], R52 ;  /* 0x0000283402007986 */ /* 0x000fe8000c101b1c */
[----:B------:R-:W-:Y:S04]  /*1d00*/  STG.E.64 desc[UR28][R2.64+0x30], R48 ;  /* 0x0000303002007986 */ /* 0x000fe8000c101b1c */
[----:B------:R-:W-:Y:S04]  /*1d10*/  STG.E.64 desc[UR28][R2.64+0x38], R16 ;  /* 0x0000381002007986 */ /* 0x000fe8000c101b1c */
[----:B------:R-:W-:Y:S01]  /*1d20*/  STG.E.64 desc[UR28][R2.64+0x40], R42 ;  /* 0x0000402a02007986 */ /* 0x000fe2000c101b1c */
[----:B------:R-:W-:Y:S05]  /*1d30*/  EXIT ;  /* 0x000000000000794d */ /* 0x000fea0003800000 */
        .weak           $__internal_0_$__cuda_sm20_dblrcp_rn_slowpath_v3
        .type           $__internal_0_$__cuda_sm20_dblrcp_rn_slowpath_v3,@function
        .size           $__internal_0_$__cuda_sm20_dblrcp_rn_slowpath_v3,($__internal_1_$__cuda_sm20_dsqrt_rn_f64_mediumpath_v1 - $__internal_0_$__cuda_sm20_dblrcp_rn_slowpath_v3)
$__internal_0_$__cuda_sm20_dblrcp_rn_slowpath_v3:
[----:B------:R-:W-:Y:S01]  /*1d40*/  DSETP.GTU.AND P0, PT, |R6|, +INF , PT ;  /* 0x7ff000000600742a */ /* 0x000fe20003f0c200 */
[----:B------:R-:W-:-:S13]  /*1d50*/  BSSY.RECONVERGENT B1, `(.L_x_29) ;  /* 0x0000022000017945 */ /* 0x000fda0003800200 */
[----:B------:R-:W-:Y:S05]  /*1d60*/  @P0 BRA `(.L_x_30) ;  /* 0x0000000000780947 */ /* 0x000fea0003800000 */
[----:B------:R-:W-:-:S04]  /*1d70*/  LOP3.LUT R3, R7, 0x7fffffff, RZ, 0xc0, !PT ;  /* 0x7fffffff07037812 */ /* 0x000fc800078ec0ff */
[----:B------:R-:W-:-:S04]  /*1d80*/  IADD3 R5, PT, PT, R3, -0x1, RZ ;  /* 0xffffffff03057810 */ /* 0x000fc80007ffe0ff */
[----:B------:R-:W-:-:S13]  /*1d90*/  ISETP.GE.U32.AND P0, PT, R5, 0x7fefffff, PT ;  /* 0x7fefffff0500780c */ /* 0x000fda0003f06070 */
[----:B------:R-:W-:Y:S01]  /*1da0*/  @P0 LOP3.LUT R9, R7, 0x7ff00000, RZ, 0x3c, !PT ;  /* 0x7ff0000007090812 */ /* 0x000fe200078e3cff */
[----:B------:R-:W-:Y:S01]  /*1db0*/  @P0 IMAD.MOV.U32 R8, RZ, RZ, RZ ;  /* 0x000000ffff080224 */ /* 0x000fe200078e00ff */
[----:B------:R-:W-:Y:S06]  /*1dc0*/  @P0 BRA `(.L_x_31) ;  /* 0x0000000000680947 */ /* 0x000fec0003800000 */
[----:B------:R-:W-:-:S13]  /*1dd0*/  ISETP.GE.U32.AND P0, PT, R3, 0x1000001, PT ;  /* 0x010000010300780c */ /* 0x000fda0003f06070 */
[----:B------:R-:W-:Y:S05]  /*1de0*/  @!P0 BRA `(.L_x_32) ;  /* 0x0000000000348947 */ /* 0x000fea0003800000 */
[----:B------:R-:W-:Y:S01]  /*1df0*/  VIADD R9, R7, 0xc0200000 ;  /* 0xc020000007097836 */ /* 0x000fe20000000000 */
[----:B------:R-:W-:-:S03]  /*1e00*/  MOV R8, R6 ;  /* 0x0000000600087202 */ /* 0x000fc60000000f00 */
[----:B------:R-:W0:Y:S03]  /*1e10*/  MUFU.RCP64H R3, R9 ;  /* 0x0000000900037308 */ /* 0x000e260000001800 */
[----:B0-----:R-:W-:-:S08]  /*1e20*/  DFMA R54, -R8, R2, 1 ;  /* 0x3ff000000836742b */ /* 0x001fd00000000102 */
[----:B------:R-:W-:-:S08]  /*1e30*/  DFMA R54, R54, R54, R54 ;  /* 0x000000363636722b */ /* 0x000fd00000000036 */
[----:B------:R-:W-:-:S08]  /*1e40*/  DFMA R54, R2, R54, R2 ;  /* 0x000000360236722b */ /* 0x000fd00000000002 */
[----:B------:R-:W-:-:S08]  /*1e50*/  DFMA R2, -R8, R54, 1 ;  /* 0x3ff000000802742b */ /* 0x000fd00000000136 */
[----:B------:R-:W-:-:S08]  /*1e60*/  DFMA R2, R54, R2, R54 ;  /* 0x000000023602722b */ /* 0x000fd00000000036 */
[----:B------:R-:W-:-:S08]  /*1e70*/  DMUL R2, R2, 2.2250738585072013831e-308 ;  /* 0x0010000002027828 */ /* 0x000fd00000000000 */
[----:B------:R-:W-:-:S08]  /*1e80*/  DFMA R6, -R6, R2, 1 ;  /* 0x3ff000000606742b */ /* 0x000fd00000000102 */
[----:B------:R-:W-:-:S08]  /*1e90*/  DFMA R6, R6, R6, R6 ;  /* 0x000000060606722b */ /* 0x000fd00000000006 */
[----:B------:R-:W-:Y:S01]  /*1ea0*/  DFMA R8, R2, R6, R2 ;  /* 0x000000060208722b */ /* 0x000fe20000000002 */
[----:B------:R-:W-:Y:S10]  /*1eb0*/  BRA `(.L_x_31) ;  /* 0x00000000002c7947 */ /* 0x000ff40003800000 */
.L_x_32:
[----:B------:R-:W-:-:S06]  /*1ec0*/  DMUL R6, R6, 8.11296384146066816958e+31 ;  /* 0x4690000006067828 */ /* 0x000fcc0000000000 */
[----:B------:R-:W0:Y:S02]  /*1ed0*/  MUFU.RCP64H R3, R7 ;  /* 0x0000000700037308 */ /* 0x000e240000001800 */
[----:B0-----:R-:W-:-:S08]  /*1ee0*/  DFMA R8, -R6, R2, 1 ;  /* 0x3ff000000608742b */ /* 0x001fd00000000102 */
[----:B------:R-:W-:-:S08]  /*1ef0*/  DFMA R8, R8, R8, R8 ;  /* 0x000000080808722b */ /* 0x000fd00000000008 */
[----:B------:R-:W-:-:S08]  /*1f00*/  DFMA R8, R2, R8, R2 ;  /* 0x000000080208722b */ /* 0x000fd00000000002 */
[----:B------:R-:W-:-:S08]  /*1f10*/  DFMA R2, -R6, R8, 1 ;  /* 0x3ff000000602742b */ /* 0x000fd00000000108 */
[----:B------:R-:W-:-:S08]  /*1f20*/  DFMA R2, R8, R2, R8 ;  /* 0x000000020802722b */ /* 0x000fd00000000008 */
[----:B------:R-:W-:Y:S01]  /*1f30*/  DMUL R8, R2, 8.11296384146066816958e+31 ;  /* 0x4690000002087828 */ /* 0x000fe20000000000 */
[----:B------:R-:W-:Y:S10]  /*1f40*/  BRA `(.L_x_31) ;  /* 0x0000000000087947 */ /* 0x000ff40003800000 */
.L_x_30:
[----:B------:R-:W-:Y:S01]  /*1f50*/  LOP3.LUT R9, R7, 0x80000, RZ, 0xfc, !PT ;  /* 0x0008000007097812 */ /* 0x000fe200078efcff */
[----:B------:R-:W-:-:S07]  /*1f60*/  IMAD.MOV.U32 R8, RZ, RZ, R6 ;  /* 0x000000ffff087224 */ /* 0x000fce00078e0006 */
.L_x_31:
[----:B------:R-:W-:Y:S05]  /*1f70*/  BSYNC.RECONVERGENT B1 ;  /* 0x0000000000017941 */ /* 0x000fea0003800200 */
.L_x_29:
[----:B------:R-:W-:Y:S01]  /*1f80*/  IMAD.MOV.U32 R5, RZ, RZ, 0x0 ;  /* 0x00000000ff057424 */ /* 0x000fe200078e00ff */
[----:B------:R-:W-:Y:S01]  /*1f90*/  MOV R3, R9 ;  /* 0x0000000900037202 */ /* 0x000fe20000000f00 */
[----:B------:R-:W-:Y:S02]  /*1fa0*/  IMAD.MOV.U32 R2, RZ, RZ, R8 ;  /* 0x000000ffff027224 */ /* 0x000fe400078e0008 */
[----:B------:R-:W-:Y:S05]  /*1fb0*/  RET.REL.NODEC R4 `(_Z21compute_fields_kernelPKdS0_S0_S0_S0_S0_S0_S0_S0_S0_Pdiidddd) ;  /* 0xffffffe004107950 */ /* 0x000fea0003c3ffff */
        .weak           $__internal_1_$__cuda_sm20_dsqrt_rn_f64_mediumpath_v1
        .type           $__internal_1_$__cuda_sm20_dsqrt_rn_f64_mediumpath_v1,@function
        .size           $__internal_1_$__cuda_sm20_dsqrt_rn_f64_mediumpath_v1,(.L_x_40 - $__internal_1_$__cuda_sm20_dsqrt_rn_f64_mediumpath_v1)
$__internal_1_$__cuda_sm20_dsqrt_rn_f64_mediumpath_v1:
[----:B------:R-:W-:Y:S01]  /*1fc0*/  ISETP.GE.U32.AND P0, PT, R54, -0x3400000, PT ;  /* 0xfcc000003600780c */ /* 0x000fe20003f06070 */
[----:B------:R-:W-:-:S12]  /*1fd0*/  BSSY.RECONVERGENT B1, `(.L_x_33) ;  /* 0x0000023000017945 */ /* 0x000fd80003800200 */
[----:B------:R-:W-:Y:S05]  /*1fe0*/  @!P0 BRA `(.L_x_34) ;  /* 0x0000000000208947 */ /* 0x000fea0003800000 */
[----:B------:R-:W-:-:S10]  /*1ff0*/  DFMA.RM R6, R6, R4, R8 ;  /* 0x000000040606722b */ /* 0x000fd40000004008 */
[----:B------:R-:W-:-:S05]  /*2000*/  IADD3 R4, P0, PT, R6, 0x1, RZ ;  /* 0x0000000106047810 */ /* 0x000fca0007f1e0ff */
[----:B------:R-:W-:-:S06]  /*2010*/  IMAD.X R5, RZ, RZ, R7, P0 ;  /* 0x000000ffff057224 */ /* 0x000fcc00000e0607 */
[----:B------:R-:W-:-:S08]  /*2020*/  DFMA.RP R56, -R6, R4, R56 ;  /* 0x000000040638722b */ /* 0x000fd00000008138 */
[----:B------:R-:W-:-:S06]  /*2030*/  DSETP.GT.AND P0, PT, R56, RZ, PT ;  /* 0x000000ff3800722a */ /* 0x000fcc0003f04000 */
[----:B------:R-:W-:Y:S02]  /*2040*/  FSEL R4, R4, R6, P0 ;  /* 0x0000000604047208 */ /* 0x000fe40000000000 */
[----:B------:R-:W-:Y:S01]  /*2050*/  FSEL R5, R5, R7, P0 ;  /* 0x0000000705057208 */ /* 0x000fe20000000000 */
[----:B------:R-:W-:Y:S06]  /*2060*/  BRA `(.L_x_35) ;  /* 0x0000000000647947 */ /* 0x000fec0003800000 */
.L_x_34:
[----:B------:R-:W-:-:S14]  /*2070*/  DSETP.NE.AND P0, PT, R56, RZ, PT ;  /* 0x000000ff3800722a */ /* 0x000fdc0003f05000 */
[----:B------:R-:W-:Y:S05]  /*2080*/  @!P0 BRA `(.L_x_36) ;  /* 0x0000000000588947 */ /* 0x000fea0003800000 */
[----:B------:R-:W-:-:S13]  /*2090*/  ISETP.GE.AND P0, PT, R57, RZ, PT ;  /* 0x000000ff3900720c */ /* 0x000fda0003f06270 */
[----:B------:R-:W-:Y:S01]  /*20a0*/  @!P0 MOV R4, 0x0 ;  /* 0x0000000000048802 */ /* 0x000fe20000000f00 */
[----:B------:R-:W-:Y:S01]  /*20b0*/  @!P0 IMAD.MOV.U32 R5, RZ, RZ, -0x80000 ;  /* 0xfff80000ff058424 */ /* 0x000fe200078e00ff */
[----:B------:R-:W-:Y:S06]  /*20c0*/  @!P0 BRA `(.L_x_35) ;  /* 0x00000000004c8947 */ /* 0x000fec0003800000 */
[----:B------:R-:W-:-:S13]  /*20d0*/  ISETP.GT.AND P0, PT, R57, 0x7fefffff, PT ;  /* 0x7fefffff3900780c */ /* 0x000fda0003f04270 */
[----:B------:R-:W-:Y:S05]  /*20e0*/  @P0 BRA `(.L_x_36) ;  /* 0x0000000000400947 */ /* 0x000fea0003800000 */
[----:B------:R-:W-:Y:S01]  /*20f0*/  DMUL R56, R56, 8.11296384146066816958e+31 ;  /* 0x4690000038387828 */ /* 0x000fe20000000000 */
[----:B------:R-:W-:Y:S01]  /*2100*/  IMAD.MOV.U32 R8, RZ, RZ, RZ ;  /* 0x000000ffff087224 */ /* 0x000fe200078e00ff */
[----:B------:R-:W-:Y:S01]  /*2110*/  MOV R4, 0x0 ;  /* 0x0000000000047802 */ /* 0x000fe20000000f00 */
[----:B------:R-:W-:-:S03]  /*2120*/  IMAD.MOV.U32 R5, RZ, RZ, 0x3fd80000 ;  /* 0x3fd80000ff057424 */ /* 0x000fc600078e00ff */
[----:B------:R-:W0:Y:S02]  /*2130*/  MUFU.RSQ64H R9, R57 ;  /* 0x0000003900097308 */ /* 0x000e240000001c00 */
[----:B0-----:R-:W-:-:S08]  /*2140*/  DMUL R6, R8, R8 ;  /* 0x0000000808067228 */ /* 0x001fd00000000000 */
[----:B------:R-:W-:-:S08]  /*2150*/  DFMA R6, R56, -R6, 1 ;  /* 0x3ff000003806742b */ /* 0x000fd00000000806 */
[----:B------:R-:W-:Y:S02]  /*2160*/  DFMA R4, R6, R4, 0.5 ;  /* 0x3fe000000604742b */ /* 0x000fe40000000004 */
[----:B------:R-:W-:-:S08]  /*2170*/  DMUL R6, R8, R6 ;  /* 0x0000000608067228 */ /* 0x000fd00000000000 */
[----:B------:R-:W-:-:S08]  /*2180*/  DFMA R6, R4, R6, R8 ;  /* 0x000000060406722b */ /* 0x000fd00000000008 */
[----:B------:R-:W-:Y:S02]  /*2190*/  DMUL R4, R56, R6 ;  /* 0x0000000638047228 */ /* 0x000fe40000000000 */
[----:B------:R-:W-:-:S06]  /*21a0*/  VIADD R7, R7, 0xfff00000 ;  /* 0xfff0000007077836 */ /* 0x000fcc0000000000 */
[----:B------:R-:W-:-:S08]  /*21b0*/  DFMA R8, R4, -R4, R56 ;  /* 0x800000040408722b */ /* 0x000fd00000000038 */
[----:B------:R-:W-:-:S10]  /*21c0*/  DFMA R4, R6, R8, R4 ;  /* 0x000000080604722b */ /* 0x000fd40000000004 */
[----:B------:R-:W-:Y:S01]  /*21d0*/  IADD3 R5, PT, PT, R5, -0x3500000, RZ ;  /* 0xfcb0000005057810 */ /* 0x000fe20007ffe0ff */
[----:B------:R-:W-:Y:S06]  /*21e0*/  BRA `(.L_x_35) ;  /* 0x0000000000047947 */ /* 0x000fec0003800000 */
.L_x_36:
[----:B------:R-:W-:-:S11]  /*21f0*/  DADD R4, R56, R56 ;  /* 0x0000000038047229 */ /* 0x000fd60000000038 */
.L_x_35:
[----:B------:R-:W-:Y:S05]  /*2200*/  BSYNC.RECONVERGENT B1 ;  /* 0x0000000000017941 */ /* 0x000fea0003800200 */
.L_x_33:
[----:B------:R-:W-:-:S04]  /*2210*/  IMAD.MOV.U32 R3, RZ, RZ, 0x0 ;  /* 0x00000000ff037424 */ /* 0x000fc800078e00ff */
[----:B------:R-:W-:Y:S05]  /*2220*/  RET.REL.NODEC R2 `(_Z21compute_fields_kernelPKdS0_S0_S0_S0_S0_S0_S0_S0_S0_Pdiidddd) ;  /* 0xffffffdc02747950 */ /* 0x000fea0003c3ffff */
.L_x_37:
        /* <DEDUP_REMOVED lines=13> */
.L_x_40:


//--------------------- .nv.global.init           --------------------------
	.section	.nv.global.init,"aw",@progbits
	.align	16
.nv.global.init:
	.type		__cudart_sin_cos_coeffs,@object
	.size		__cudart_sin_cos_coeffs,(__cudart_i2opi_d - __cudart_sin_cos_coeffs)
__cudart_sin_cos_coeffs:
        /*0000*/ 	.byte	0x46, 0xd2, 0xb0, 0x2c, 0xf1, 0xe5, 0x5a, 0xbe, 0x92, 0xe3, 0xac, 0x69, 0xe3, 0x1d, 0xc7, 0x3e
        /*0010*/ 	.byte	0xa1, 0x62, 0xdb, 0x19, 0xa0, 0x01, 0x2a, 0xbf, 0x18, 0x08, 0x11, 0x11, 0x11, 0x11, 0x81, 0x3f
        /*0020*/ 	.byte	0x54, 0x55, 0x55, 0x55, 0x55, 0x55, 0xc5, 0xbf, 0x00, 0x00, 0x00, 0x00, 0x00, 0x00, 0x00, 0x00
        /*0030*/ 	.byte	0x00, 0x00, 0x00, 0x00, 0x00, 0x00, 0x00, 0x00, 0x64, 0x81, 0xfd, 0x20, 0x83, 0xff, 0xa8, 0xbd
        /*0040*/ 	.byte	0x28, 0x85, 0xef, 0xc1, 0xa7, 0xee, 0x21, 0x3e, 0xd9, 0xe6, 0x06, 0x8e, 0x4f, 0x7e, 0x92, 0xbe
        /*0050*/ 	.byte	0xe9, 0xbc, 0xdd, 0x19, 0xa0, 0x01, 0xfa, 0x3e, 0x47, 0x5d, 0xc1, 0x16, 0x6c, 0xc1, 0x56, 0xbf
        /*0060*/ 	.byte	0x51, 0x55, 0x55, 0x55, 0x55, 0x55, 0xa5, 0x3f, 0x00, 0x00, 0x00, 0x00, 0x00, 0x00, 0xe0, 0xbf
        /*0070*/ 	.byte	0x00, 0x00, 0x00, 0x00, 0x00, 0x00, 0xf0, 0x3f, 0x00, 0x00, 0x00, 0x00, 0x00, 0x00, 0x00, 0x00
	.type		__cudart_i2opi_d,@object
	.size		__cudart_i2opi_d,(.L_0 - __cudart_i2opi_d)
__cudart_i2opi_d:
        /* <DEDUP_REMOVED lines=9> */
.L_0:


//--------------------- .nv.shared.reserved.0     --------------------------
	.section	.nv.shared.reserved.0,"aw",@nobits
	.weak		__nv_reservedSMEM_offset_0_alias
	.size		__nv_reservedSMEM_offset_0_alias, 0, 64
	.other		__nv_reservedSMEM_offset_0_alias,@"STO_CUDA_RESERVED_SHARED STV_DEFAULT"
__nv_reservedSMEM_offset_0_alias:
	.zero		0
	.zero		64


//--------------------- .nv.constant0._Z23update_particles_kernelPdS_PKddddddi --------------------------
	.section	.nv.constant0._Z23update_particles_kernelPdS_PKddddddi,"a",@progbits
	.sectionflags	@""
	.align	4
.nv.constant0._Z23update_particles_kernelPdS_PKddddddi:
	.zero		964


//--------------------- .nv.constant0._Z21compute_fields_kernelPKdS0_S0_S0_S0_S0_S0_S0_S0_S0_Pdiidddd --------------------------
	.section	.nv.constant0._Z21compute_fields_kernelPKdS0_S0_S0_S0_S0_S0_S0_S0_S0_Pdiidddd,"a",@progbits
	.sectionflags	@""
	.align	4
.nv.constant0._Z21compute_fields_kernelPKdS0_S0_S0_S0_S0_S0_S0_S0_S0_Pdiidddd:
	.zero		1024


//--------------------- SYMBOLS --------------------------

	.type		.nv.reservedSmem.offset0,@object
	.size		.nv.reservedSmem.offset0,0x4
